	.headerflags	@"EF_CUDA_TEXMODE_UNIFIED EF_CUDA_64BIT_ADDRESS EF_CUDA_SM86 EF_CUDA_VIRTUAL_SM(EF_CUDA_SM86)"
	.elftype	@"ET_EXEC"


//--------------------- .nv.info                  --------------------------
	.section	.nv.info,"",@"SHT_CUDA_INFO"
	.align	4


	//----- nvinfo : EIATTR_REGCOUNT
	.align		4
        /*0000*/ 	.byte	0x04, 0x2f
        /*0002*/ 	.short	(.L_5 - .L_4)
	.align		4
.L_4:
        /*0004*/ 	.word	index@(triton_red_fused__to_copy_add_embedding_mean_mul_pow_rsqrt_0)
        /*0008*/ 	.word	0x00000026


	//----- nvinfo : EIATTR_MIN_STACK_SIZE
	.align		4
.L_5:
        /*000c*/ 	.byte	0x04, 0x12
        /*000e*/ 	.short	(.L_7 - .L_6)
	.align		4
.L_6:
        /*0010*/ 	.word	index@(triton_red_fused__to_copy_add_embedding_mean_mul_pow_rsqrt_0)
        /*0014*/ 	.word	0x00000000


	//----- nvinfo : EIATTR_FRAME_SIZE
	.align		4
.L_7:
        /*0018*/ 	.byte	0x04, 0x11
        /*001a*/ 	.short	(.L_9 - .L_8)
	.align		4
.L_8:
        /*001c*/ 	.word	index@(triton_red_fused__to_copy_add_embedding_mean_mul_pow_rsqrt_0)
        /*0020*/ 	.word	0x00000000


	//----- nvinfo : EIATTR_MIN_STACK_SIZE
	.align		4
.L_9:
        /*0024*/ 	.byte	0x04, 0x12
        /*0026*/ 	.short	(.L_11 - .L_10)
	.align		4
.L_10:
        /*0028*/ 	.word	index@(triton_red_fused__to_copy_add_embedding_mean_mul_pow_rsqrt_0)
        /*002c*/ 	.word	0x00000000
.L_11:


//--------------------- .nv.info.triton_red_fused__to_copy_add_embedding_mean_mul_pow_rsqrt_0 --------------------------
	.section	.nv.info.triton_red_fused__to_copy_add_embedding_mean_mul_pow_rsqrt_0,"",@"SHT_CUDA_INFO"
	.sectionflags	@""
	.align	4


	//----- nvinfo : EIATTR_CUDA_API_VERSION
	.align		4
        /*0000*/ 	.byte	0x04, 0x37
        /*0002*/ 	.short	(.L_13 - .L_12)
.L_12:
        /*0004*/ 	.word	0x0000007c


	//----- nvinfo : EIATTR_SW2861232_WAR
	.align		4
.L_13:
        /*0008*/ 	.byte	0x01, 0x35
	.zero		2


	//----- nvinfo : EIATTR_PARAM_CBANK
	.align		4
        /*000c*/ 	.byte	0x04, 0x0a
        /*000e*/ 	.short	(.L_15 - .L_14)
	.align		4
.L_14:
        /*0010*/ 	.word	index@(.nv.constant0.triton_red_fused__to_copy_add_embedding_mean_mul_pow_rsqrt_0)
        /*0014*/ 	.short	0x0160
        /*0016*/ 	.short	0x0030


	//----- nvinfo : EIATTR_CBANK_PARAM_SIZE
	.align		4
.L_15:
        /*0018*/ 	.byte	0x03, 0x19
        /*001a*/ 	.short	0x0030


	//----- nvinfo : EIATTR_KPARAM_INFO
	.align		4
        /*001c*/ 	.byte	0x04, 0x17
        /*001e*/ 	.short	(.L_17 - .L_16)
.L_16:
        /*0020*/ 	.word	0x00000000
        /*0024*/ 	.short	0x0006
        /*0026*/ 	.short	0x0028
        /*0028*/ 	.byte	0x00, 0xf4, 0x21, 0x00


	//----- nvinfo : EIATTR_KPARAM_INFO
	.align		4
.L_17:
        /*002c*/ 	.byte	0x04, 0x17
        /*002e*/ 	.short	(.L_19 - .L_18)
.L_18:
        /*0030*/ 	.word	0x00000000
        /*0034*/ 	.short	0x0005
        /*0036*/ 	.short	0x0024
        /*0038*/ 	.byte	0x00, 0xf0, 0x11, 0x00


	//----- nvinfo : EIATTR_KPARAM_INFO
	.align		4
.L_19:
        /*003c*/ 	.byte	0x04, 0x17
        /*003e*/ 	.short	(.L_21 - .L_20)
.L_20:
        /*0040*/ 	.word	0x00000000
        /*0044*/ 	.short	0x0004
        /*0046*/ 	.short	0x0020
        /*0048*/ 	.byte	0x00, 0xf0, 0x11, 0x00


	//----- nvinfo : EIATTR_KPARAM_INFO
	.align		4
.L_21:
        /*004c*/ 	.byte	0x04, 0x17
        /*004e*/ 	.short	(.L_23 - .L_22)
.L_22:
        /*0050*/ 	.word	0x00000000
        /*0054*/ 	.short	0x0003
        /*0056*/ 	.short	0x0018
        /*0058*/ 	.byte	0x00, 0xf4, 0x21, 0x00


	//----- nvinfo : EIATTR_KPARAM_INFO
	.align		4
.L_23:
        /*005c*/ 	.byte	0x04, 0x17
        /*005e*/ 	.short	(.L_25 - .L_24)
.L_24:
        /*0060*/ 	.word	0x00000000
        /*0064*/ 	.short	0x0002
        /*0066*/ 	.short	0x0010
        /*0068*/ 	.byte	0x00, 0xf4, 0x21, 0x00


	//----- nvinfo : EIATTR_KPARAM_INFO
	.align		4
.L_25:
        /*006c*/ 	.byte	0x04, 0x17
        /*006e*/ 	.short	(.L_27 - .L_26)
.L_26:
        /*0070*/ 	.word	0x00000000
        /*0074*/ 	.short	0x0001
        /*0076*/ 	.short	0x0008
        /*0078*/ 	.byte	0x00, 0xf4, 0x21, 0x00


	//----- nvinfo : EIATTR_KPARAM_INFO
	.align		4
.L_27:
        /*007c*/ 	.byte	0x04, 0x17
        /*007e*/ 	.short	(.L_29 - .L_28)
.L_28:
        /*0080*/ 	.word	0x00000000
        /*0084*/ 	.short	0x0000
        /*0086*/ 	.short	0x0000
        /*0088*/ 	.byte	0x00, 0xf4, 0x21, 0x00


	//----- nvinfo : EIATTR_MAXREG_COUNT
	.align		4
.L_29:
        /*008c*/ 	.byte	0x03, 0x1b
        /*008e*/ 	.short	0x0080


	//----- nvinfo : EIATTR_EXTERNS
	.align		4
        /*0090*/ 	.byte	0x04, 0x0f
        /*0092*/ 	.short	(.L_31 - .L_30)


	//   ....[0]....
	.align		4
.L_30:
        /*0094*/ 	.word	index@(__assertfail)


	//----- nvinfo : EIATTR_COOP_GROUP_MASK_REGIDS
	.align		4
.L_31:
        /*0098*/ 	.byte	0x04, 0x29
        /*009a*/ 	.short	(.L_33 - .L_32)


	//   ....[0]....
.L_32:
        /*009c*/ 	.word	0xffffffff


	//   ....[1]....
        /*00a0*/ 	.word	0xffffffff


	//   ....[2]....
        /*00a4*/ 	.word	0xffffffff


	//   ....[3]....
        /*00a8*/ 	.word	0xffffffff


	//   ....[4]....
        /*00ac*/ 	.word	0xffffffff


	//   ....[5]....
        /*00b0*/ 	.word	0xffffffff


	//----- nvinfo : EIATTR_COOP_GROUP_INSTR_OFFSETS
	.align		4
.L_33:
        /*00b4*/ 	.byte	0x04, 0x28
        /*00b6*/ 	.short	(.L_35 - .L_34)


	//   ....[0]....
.L_34:
        /*00b8*/ 	.word	0x00001450


	//   ....[1]....
        /*00bc*/ 	.word	0x00001470


	//   ....[2]....
        /*00c0*/ 	.word	0x00001490


	//   ....[3]....
        /*00c4*/ 	.word	0x000014b0


	//   ....[4]....
        /*00c8*/ 	.word	0x000014f0


	//   ....[5]....
        /*00cc*/ 	.word	0x000015d0


	//----- nvinfo : EIATTR_SYSCALL_OFFSETS
	.align		4
.L_35:
        /*00d0*/ 	.byte	0x04, 0x46
        /*00d2*/ 	.short	(.L_37 - .L_36)


	//   ....[0]....
.L_36:
        /*00d4*/ 	.word	0x00001c20


	//----- nvinfo : EIATTR_EXIT_INSTR_OFFSETS
	.align		4
.L_37:
        /*00d8*/ 	.byte	0x04, 0x1c
        /*00da*/ 	.short	(.L_39 - .L_38)


	//   ....[0]....
.L_38:
        /*00dc*/ 	.word	0x00001af0


	//----- nvinfo : EIATTR_REQNTID
	.align		4
.L_39:
        /*00e0*/ 	.byte	0x04, 0x10
        /*00e2*/ 	.short	(.L_41 - .L_40)
.L_40:
        /*00e4*/ 	.word	0x00000200
        /*00e8*/ 	.word	0x00000001
        /*00ec*/ 	.word	0x00000001
.L_41:


//--------------------- .nv.callgraph             --------------------------
	.section	.nv.callgraph,"",@"SHT_CUDA_CALLGRAPH"
	.align	4
	.sectionentsize	8
	.align		4
        /*0000*/ 	.word	0x00000000
	.align		4
        /*0004*/ 	.word	0xffffffff
	.align		4
        /*0008*/ 	.word	index@(triton_red_fused__to_copy_add_embedding_mean_mul_pow_rsqrt_0)
	.align		4
        /*000c*/ 	.word	index@(__assertfail)
	.align		4
        /*0010*/ 	.word	0x00000000
	.align		4
        /*0014*/ 	.word	0xfffffffe
	.align		4
        /*0018*/ 	.word	0x00000000
	.align		4
        /*001c*/ 	.word	0xfffffffd
	.align		4
        /*0020*/ 	.word	0x00000000
	.align		4
        /*0024*/ 	.word	0xfffffffc


//--------------------- .nv.rel.action            --------------------------
	.section	.nv.rel.action,"",@"SHT_CUDA_RELOCINFO"
	.align	8
	.sectionentsize	8
        /*0000*/ 	.byte	0x73, 0x00, 0x00, 0x00, 0x00, 0x00, 0x00, 0x00, 0x00, 0x00, 0x00, 0x11, 0x25, 0x00, 0x05, 0x36


//--------------------- .nv.constant4             --------------------------
	.section	.nv.constant4,"a",@progbits
	.align	8
	.align		8
.nv.constant4:
        /*0000*/ 	.dword	__assertfail
	.align		8
        /*0008*/ 	.dword	assertFunc_0
	.align		8
        /*0010*/ 	.dword	assertFile_0
	.align		8
        /*0018*/ 	.dword	assertMessage_0
	.align		8
        /*0020*/ 	.dword	_$_str


//--------------------- .nv.constant0.triton_red_fused__to_copy_add_embedding_mean_mul_pow_rsqrt_0 --------------------------
	.section	.nv.constant0.triton_red_fused__to_copy_add_embedding_mean_mul_pow_rsqrt_0,"a",@progbits
	.sectionflags	@""
	.align	4
.nv.constant0.triton_red_fused__to_copy_add_embedding_mean_mul_pow_rsqrt_0:
	.zero		400


//--------------------- .text.triton_red_fused__to_copy_add_embedding_mean_mul_pow_rsqrt_0 --------------------------
	.section	.text.triton_red_fused__to_copy_add_embedding_mean_mul_pow_rsqrt_0,"ax",@progbits
	.sectionflags	@"SHF_BARRIERS=1"
	.sectioninfo	@"SHI_REGISTERS=38"
	.align	128
        .global         triton_red_fused__to_copy_add_embedding_mean_mul_pow_rsqrt_0
        .type           triton_red_fused__to_copy_add_embedding_mean_mul_pow_rsqrt_0,@function
        .size           triton_red_fused__to_copy_add_embedding_mean_mul_pow_rsqrt_0,(.L_x_3 - triton_red_fused__to_copy_add_embedding_mean_mul_pow_rsqrt_0)
        .other          triton_red_fused__to_copy_add_embedding_mean_mul_pow_rsqrt_0,@"STO_CUDA_ENTRY STV_DEFAULT"
triton_red_fused__to_copy_add_embedding_mean_mul_pow_rsqrt_0:
.text.triton_red_fused__to_copy_add_embedding_mean_mul_pow_rsqrt_0:
[----:B------:R-:W-:Y:S02]  /*0000*/  IMAD.MOV.U32 R1, RZ, RZ, c[0x0][0x28] ;  /* 0x00000a00ff017624 */ /* 0x000fe400078e00ff */
[----:B------:R-:W0:Y:S01]  /*0010*/  S2R R0, SR_CTAID.X ;  /* 0x0000000000007919 */ /* 0x000e220000002500 */
[----:B------:R-:W-:Y:S01]  /*0020*/  IMAD.MOV.U32 R21, RZ, RZ, 0x8 ;  /* 0x00000008ff157424 */ /* 0x000fe200078e00ff */
[----:B------:R-:W-:Y:S01]  /*0030*/  CS2R R16, SRZ ;  /* 0x0000000000107805 */ /* 0x000fe2000001ff00 */
[----:B------:R-:W-:Y:S01]  /*0040*/  CS2R R18, SRZ ;  /* 0x0000000000127805 */ /* 0x000fe2000001ff00 */
[----:B------:R-:W-:Y:S01]  /*0050*/  ULDC.64 UR4, c[0x0][0x118] ;  /* 0x0000460000047ab9 */ /* 0x000fe20000000a00 */
[----:B0-----:R-:W-:-:S04]  /*0060*/  IMAD.SHL.U32 R2, R0, 0x8, RZ ;  /* 0x0000000800027824 */ /* 0x001fc800078e00ff */
[C---:B------:R-:W-:Y:S01]  /*0070*/  IMAD.WIDE R22, R2.reuse, R21, c[0x0][0x160] ;  /* 0x0000580002167625 */ /* 0x040fe200078e0215 */
[----:B------:R-:W-:-:S13]  /*0080*/  ISETP.GE.AND P0, PT, R2, 0x200, PT ;  /* 0x000002000200780c */ /* 0x000fda0003f06270 */
[----:B------:R-:W2:Y:S01]  /*0090*/  @!P0 LDG.E.EL.128 R16, [R22.64] ;  /* 0x0000000416108981 */ /* 0x000ea2000c2e1d00 */
[----:B------:R-:W-:Y:S01]  /*00a0*/  CS2R R4, SRZ ;  /* 0x0000000000047805 */ /* 0x000fe2000001ff00 */
[----:B------:R-:W-:-:S06]  /*00b0*/  CS2R R6, SRZ ;  /* 0x0000000000067805 */ /* 0x000fcc000001ff00 */
[----:B------:R0:W3:Y:S01]  /*00c0*/  @!P0 LDG.E.EL.128 R4, [R22.64+0x10] ;  /* 0x0000100416048981 */ /* 0x0000e2000c2e1d00 */
[----:B------:R-:W-:Y:S01]  /*00d0*/  CS2R R8, SRZ ;  /* 0x0000000000087805 */ /* 0x000fe2000001ff00 */
[----:B------:R-:W-:Y:S01]  /*00e0*/  CS2R R10, SRZ ;  /* 0x00000000000a7805 */ /* 0x000fe2000001ff00 */
[----:B------:R-:W-:Y:S01]  /*00f0*/  CS2R R12, SRZ ;  /* 0x00000000000c7805 */ /* 0x000fe2000001ff00 */
[----:B------:R-:W-:-:S04]  /*0100*/  CS2R R14, SRZ ;  /* 0x00000000000e7805 */ /* 0x000fc8000001ff00 */
[----:B------:R0:W4:Y:S04]  /*0110*/  @!P0 LDG.E.EL.128 R8, [R22.64+0x20] ;  /* 0x0000200416088981 */ /* 0x000128000c2e1d00 */
[----:B------:R0:W3:Y:S04]  /*0120*/  @!P0 LDG.E.EL.128 R12, [R22.64+0x30] ;  /* 0x00003004160c8981 */ /* 0x0000e8000c2e1d00 */
[----:B------:R-:W1:Y:S02]  /*0130*/  S2R R3, SR_TID.X ;  /* 0x0000000000037919 */ /* 0x000e640000002100 */
[----:B-1----:R-:W-:-:S04]  /*0140*/  SHF.R.U32.HI R3, RZ, 0x6, R3 ;  /* 0x00000006ff037819 */ /* 0x002fc80000011603 */
[----:B------:R-:W-:-:S04]  /*0150*/  SGXT.U32 R3, R3, 0x3 ;  /* 0x000000030303781a */ /* 0x000fc80000000000 */
[----:B------:R-:W-:Y:S02]  /*0160*/  LOP3.LUT R20, R3, R2, RZ, 0xfc, !PT ;  /* 0x0000000203147212 */ /* 0x000fe400078efcff */
[----:B------:R-:W-:Y:S02]  /*0170*/  CS2R R2, SRZ ;  /* 0x0000000000027805 */ /* 0x000fe4000001ff00 */
[C---:B------:R-:W-:Y:S01]  /*0180*/  ISETP.GE.AND P4, PT, R20.reuse, 0x200, PT ;  /* 0x000002001400780c */ /* 0x040fe20003f86270 */
[----:B------:R-:W-:-:S12]  /*0190*/  IMAD.WIDE R20, R20, R21, c[0x0][0x160] ;  /* 0x0000580014147625 */ /* 0x000fd800078e0215 */
[----:B------:R1:W5:Y:S01]  /*01a0*/  @!P4 LDG.E.EL.64 R2, [R20.64] ;  /* 0x000000041402c981 */ /* 0x000362000c2e1b00 */
[----:B--2---:R-:W-:Y:S02]  /*01b0*/  IADD3 RZ, P2, R18, 0x7d80, RZ ;  /* 0x00007d8012ff7810 */ /* 0x004fe40007f5e0ff */
[----:B------:R-:W-:Y:S02]  /*01c0*/  IADD3 R27, P3, R16, 0x7d80, RZ ;  /* 0x00007d80101b7810 */ /* 0x000fe40007f7e0ff */
[----:B------:R-:W-:Y:S01]  /*01d0*/  ISETP.GE.AND P1, PT, R19, RZ, PT ;  /* 0x000000ff1300720c */ /* 0x000fe20003f26270 */
[----:B0-----:R-:W-:Y:S01]  /*01e0*/  IMAD.X R23, RZ, RZ, R19, P2 ;  /* 0x000000ffff177224 */ /* 0x001fe200010e0613 */
[----:B------:R-:W-:Y:S02]  /*01f0*/  IADD3 R25, R18, 0x7d80, RZ ;  /* 0x00007d8012197810 */ /* 0x000fe40007ffe0ff */
[----:B------:R-:W-:Y:S02]  /*0200*/  ISETP.GE.AND P0, PT, R17, RZ, PT ;  /* 0x000000ff1100720c */ /* 0x000fe40003f06270 */
[----:B------:R-:W-:-:S02]  /*0210*/  IADD3.X R29, RZ, R17, RZ, P3, !PT ;  /* 0x00000011ff1d7210 */ /* 0x000fc40001ffe4ff */
[----:B------:R-:W-:Y:S02]  /*0220*/  SEL R18, R25, R18, !P1 ;  /* 0x0000001219127207 */ /* 0x000fe40004800000 */
[----:B------:R-:W-:Y:S02]  /*0230*/  SEL R16, R27, R16, !P0 ;  /* 0x000000101b107207 */ /* 0x000fe40004000000 */
[----:B------:R-:W-:Y:S02]  /*0240*/  SEL R19, R23, R19, !P1 ;  /* 0x0000001317137207 */ /* 0x000fe40004800000 */
[----:B------:R-:W-:Y:S02]  /*0250*/  SEL R17, R29, R17, !P0 ;  /* 0x000000111d117207 */ /* 0x000fe40004000000 */
[----:B------:R-:W-:Y:S02]  /*0260*/  ISETP.GT.U32.AND P1, PT, R18, 0x7d7f, PT ;  /* 0x00007d7f1200780c */ /* 0x000fe40003f24070 */
[----:B------:R-:W-:-:S02]  /*0270*/  ISETP.GT.U32.AND P0, PT, R16, 0x7d7f, PT ;  /* 0x00007d7f1000780c */ /* 0x000fc40003f04070 */
[----:B------:R-:W-:Y:S02]  /*0280*/  ISETP.GT.U32.AND.EX P1, PT, R19, RZ, PT, P1 ;  /* 0x000000ff1300720c */ /* 0x000fe40003f24110 */
[----:B------:R-:W-:Y:S02]  /*0290*/  ISETP.GT.U32.AND.EX P0, PT, R17, RZ, PT, P0 ;  /* 0x000000ff1100720c */ /* 0x000fe40003f04100 */
[----:B------:R-:W-:Y:S02]  /*02a0*/  SEL R17, RZ, 0x1fffe, !P1 ;  /* 0x0001fffeff117807 */ /* 0x000fe40004800000 */
[----:B------:R-:W-:Y:S02]  /*02b0*/  SEL R16, RZ, 0x1, !P0 ;  /* 0x00000001ff107807 */ /* 0x000fe40004000000 */
[----:B---3--:R-:W-:Y:S02]  /*02c0*/  ISETP.GE.AND P0, PT, R5, RZ, PT ;  /* 0x000000ff0500720c */ /* 0x008fe40003f06270 */
[----:B------:R-:W-:Y:S01]  /*02d0*/  IADD3 R19, P3, R6, 0x7d80, RZ ;  /* 0x00007d8006137810 */ /* 0x000fe20007f7e0ff */
[----:B------:R-:W-:Y:S01]  /*02e0*/  IMAD.IADD R16, R16, 0x1, R17 ;  /* 0x0000000110107824 */ /* 0x000fe200078e0211 */
[----:B------:R-:W-:-:S02]  /*02f0*/  IADD3 R17, P2, R4, 0x7d80, RZ ;  /* 0x00007d8004117810 */ /* 0x000fc40007f5e0ff */
[----:B------:R-:W-:Y:S02]  /*0300*/  ISETP.GE.AND P1, PT, R7, RZ, PT ;  /* 0x000000ff0700720c */ /* 0x000fe40003f26270 */
[----:B------:R-:W-:Y:S01]  /*0310*/  SEL R4, R17, R4, !P0 ;  /* 0x0000000411047207 */ /* 0x000fe20004000000 */
[----:B-1----:R-:W-:Y:S01]  /*0320*/  IMAD.X R21, RZ, RZ, R5, P2 ;  /* 0x000000ffff157224 */ /* 0x002fe200010e0605 */
[----:B------:R-:W-:Y:S01]  /*0330*/  SEL R6, R19, R6, !P1 ;  /* 0x0000000613067207 */ /* 0x000fe20004800000 */
[----:B------:R-:W-:Y:S01]  /*0340*/  IMAD.X R17, RZ, RZ, R7, P3 ;  /* 0x000000ffff117224 */ /* 0x000fe200018e0607 */
[----:B----4-:R-:W-:Y:S02]  /*0350*/  ISETP.GE.AND P2, PT, R9, RZ, PT ;  /* 0x000000ff0900720c */ /* 0x010fe40003f46270 */
[----:B------:R-:W-:Y:S02]  /*0360*/  SEL R5, R21, R5, !P0 ;  /* 0x0000000515057207 */ /* 0x000fe40004000000 */
[----:B------:R-:W-:-:S02]  /*0370*/  ISETP.GT.U32.AND P0, PT, R4, 0x7d7f, PT ;  /* 0x00007d7f0400780c */ /* 0x000fc40003f04070 */
[----:B------:R-:W-:Y:S02]  /*0380*/  SEL R7, R17, R7, !P1 ;  /* 0x0000000711077207 */ /* 0x000fe40004800000 */
[----:B------:R-:W-:Y:S02]  /*0390*/  IADD3 R17, P3, R8, 0x7d80, RZ ;  /* 0x00007d8008117810 */ /* 0x000fe40007f7e0ff */
[----:B------:R-:W-:Y:S02]  /*03a0*/  ISETP.GT.U32.AND.EX P0, PT, R5, RZ, PT, P0 ;  /* 0x000000ff0500720c */ /* 0x000fe40003f04100 */
[----:B------:R-:W-:Y:S02]  /*03b0*/  IADD3 R5, P5, R10, 0x7d80, RZ ;  /* 0x00007d800a057810 */ /* 0x000fe40007fbe0ff */
[----:B------:R-:W-:Y:S02]  /*03c0*/  IADD3.X R19, RZ, R9, RZ, P3, !PT ;  /* 0x00000009ff137210 */ /* 0x000fe40001ffe4ff */
[----:B------:R-:W-:Y:S01]  /*03d0*/  SEL R4, R17, R8, !P2 ;  /* 0x0000000811047207 */ /* 0x000fe20005000000 */
[----:B------:R-:W-:Y:S01]  /*03e0*/  IMAD.X R17, RZ, RZ, R11, P5 ;  /* 0x000000ffff117224 */ /* 0x000fe200028e060b */
[----:B------:R-:W-:-:S02]  /*03f0*/  ISETP.GE.AND P3, PT, R11, RZ, PT ;  /* 0x000000ff0b00720c */ /* 0x000fc40003f66270 */
[----:B------:R-:W-:Y:S02]  /*0400*/  SEL R8, R19, R9, !P2 ;  /* 0x0000000913087207 */ /* 0x000fe40005000000 */
[----:B------:R-:W-:Y:S02]  /*0410*/  IADD3 R9, P2, R12, 0x7d80, RZ ;  /* 0x00007d800c097810 */ /* 0x000fe40007f5e0ff */
[----:B------:R-:W-:Y:S02]  /*0420*/  SEL R5, R5, R10, !P3 ;  /* 0x0000000a05057207 */ /* 0x000fe40005800000 */
[----:B------:R-:W-:Y:S01]  /*0430*/  SEL R10, R17, R11, !P3 ;  /* 0x0000000b110a7207 */ /* 0x000fe20005800000 */
[----:B------:R-:W-:Y:S01]  /*0440*/  IMAD.X R11, RZ, RZ, R13, P2 ;  /* 0x000000ffff0b7224 */ /* 0x000fe200010e060d */
[----:B------:R-:W-:Y:S02]  /*0450*/  ISETP.GE.AND P5, PT, R13, RZ, PT ;  /* 0x000000ff0d00720c */ /* 0x000fe40003fa6270 */
[----:B------:R-:W-:-:S02]  /*0460*/  ISETP.GT.U32.AND P1, PT, R6, 0x7d7f, PT ;  /* 0x00007d7f0600780c */ /* 0x000fc40003f24070 */
[----:B------:R-:W-:Y:S02]  /*0470*/  ISETP.GT.U32.AND P2, PT, R5, 0x7d7f, PT ;  /* 0x00007d7f0500780c */ /* 0x000fe40003f44070 */
[----:B------:R-:W-:Y:S02]  /*0480*/  IADD3 R5, P6, R14, 0x7d80, RZ ;  /* 0x00007d800e057810 */ /* 0x000fe40007fde0ff */
[----:B------:R-:W-:Y:S02]  /*0490*/  SEL R6, R9, R12, !P5 ;  /* 0x0000000c09067207 */ /* 0x000fe40006800000 */
[----:B------:R-:W-:Y:S01]  /*04a0*/  ISETP.GT.U32.AND P3, PT, R4, 0x7d7f, PT ;  /* 0x00007d7f0400780c */ /* 0x000fe20003f64070 */
[----:B------:R-:W-:Y:S01]  /*04b0*/  IMAD.X R9, RZ, RZ, R15, P6 ;  /* 0x000000ffff097224 */ /* 0x000fe200030e060f */
[----:B------:R-:W-:Y:S02]  /*04c0*/  SEL R12, R11, R13, !P5 ;  /* 0x0000000d0b0c7207 */ /* 0x000fe40006800000 */
[----:B------:R-:W-:-:S02]  /*04d0*/  ISETP.GE.AND P5, PT, R15, RZ, PT ;  /* 0x000000ff0f00720c */ /* 0x000fc40003fa6270 */
[----:B------:R-:W-:Y:S02]  /*04e0*/  ISETP.GT.U32.AND.EX P3, PT, R8, RZ, PT, P3 ;  /* 0x000000ff0800720c */ /* 0x000fe40003f64130 */
[----:B------:R-:W-:Y:S02]  /*04f0*/  ISETP.GT.U32.AND.EX P2, PT, R10, RZ, PT, P2 ;  /* 0x000000ff0a00720c */ /* 0x000fe40003f44120 */
[----:B------:R-:W-:Y:S02]  /*0500*/  SEL R8, R5, R14, !P5 ;  /* 0x0000000e05087207 */ /* 0x000fe40006800000 */
[----:B------:R-:W-:Y:S02]  /*0510*/  SEL R4, RZ, 0x1, !P3 ;  /* 0x00000001ff047807 */ /* 0x000fe40005800000 */
[----:B------:R-:W-:Y:S02]  /*0520*/  SEL R5, RZ, 0x1fffe, !P2 ;  /* 0x0001fffeff057807 */ /* 0x000fe40005000000 */
[----:B------:R-:W-:-:S02]  /*0530*/  SEL R14, R9, R15, !P5 ;  /* 0x0000000f090e7207 */ /* 0x000fc40006800000 */
[----:B------:R-:W-:Y:S02]  /*0540*/  ISETP.GT.U32.AND P2, PT, R6, 0x7d7f, PT ;  /* 0x00007d7f0600780c */ /* 0x000fe40003f44070 */
[----:B------:R-:W-:Y:S02]  /*0550*/  ISETP.GT.U32.AND P3, PT, R8, 0x7d7f, PT ;  /* 0x00007d7f0800780c */ /* 0x000fe40003f64070 */
[----:B------:R-:W-:Y:S02]  /*0560*/  ISETP.GT.U32.AND.EX P1, PT, R7, RZ, PT, P1 ;  /* 0x000000ff0700720c */ /* 0x000fe40003f24110 */
[----:B------:R-:W-:Y:S02]  /*0570*/  IADD3 R8, R4, R5, RZ ;  /* 0x0000000504087210 */ /* 0x000fe40007ffe0ff */
[----:B------:R-:W-:Y:S02]  /*0580*/  ISETP.GT.U32.AND.EX P2, PT, R12, RZ, PT, P2 ;  /* 0x000000ff0c00720c */ /* 0x000fe40003f44120 */
[----:B------:R-:W-:-:S02]  /*0590*/  ISETP.GT.U32.AND.EX P3, PT, R14, RZ, PT, P3 ;  /* 0x000000ff0e00720c */ /* 0x000fc40003f64130 */
[----:B------:R-:W-:Y:S02]  /*05a0*/  SEL R4, RZ, 0x4, !P0 ;  /* 0x00000004ff047807 */ /* 0x000fe40004000000 */
[----:B------:R-:W-:Y:S02]  /*05b0*/  SEL R5, RZ, 0x7fff8, !P1 ;  /* 0x0007fff8ff057807 */ /* 0x000fe40004800000 */
[----:B------:R-:W-:Y:S02]  /*05c0*/  LOP3.LUT R16, R16, 0x3, RZ, 0xc0, !PT ;  /* 0x0000000310107812 */ /* 0x000fe400078ec0ff */
[----:B------:R-:W-:Y:S02]  /*05d0*/  SEL R6, RZ, 0x4, !P2 ;  /* 0x00000004ff067807 */ /* 0x000fe40005000000 */
[----:B------:R-:W-:Y:S02]  /*05e0*/  SEL R7, RZ, 0x7fff8, !P3 ;  /* 0x0007fff8ff077807 */ /* 0x000fe40005800000 */
[----:B------:R-:W-:-:S02]  /*05f0*/  LOP3.LUT R8, R8, 0x3, RZ, 0xc0, !PT ;  /* 0x0000000308087812 */ /* 0x000fc400078ec0ff */
[----:B------:R-:W-:Y:S01]  /*0600*/  IADD3 R4, R16, R5, R4 ;  /* 0x0000000510047210 */ /* 0x000fe20007ffe004 */
[----:B------:R-:W-:Y:S01]  /*0610*/  IMAD.SHL.U32 R5, R0, 0x8, RZ ;  /* 0x0000000800057824 */ /* 0x000fe200078e00ff */
[----:B------:R-:W-:Y:S02]  /*0620*/  IADD3 R7, R8, R7, R6 ;  /* 0x0000000708077210 */ /* 0x000fe40007ffe006 */
[----:B------:R-:W-:Y:S02]  /*0630*/  LOP3.LUT R4, R4, 0xf, RZ, 0xc0, !PT ;  /* 0x0000000f04047812 */ /* 0x000fe400078ec0ff */
[----:B------:R-:W-:-:S03]  /*0640*/  ISETP.LT.AND P1, PT, R5, 0x200, PT ;  /* 0x000002000500780c */ /* 0x000fc60003f21270 */
[----:B------:R-:W-:-:S05]  /*0650*/  IMAD R4, R7, 0x10, R4 ;  /* 0x0000001007047824 */ /* 0x000fca00078e0204 */
[----:B------:R-:W-:-:S13]  /*0660*/  LOP3.LUT P0, RZ, R4, 0xff, RZ, 0xc0, !PT ;  /* 0x000000ff04ff7812 */ /* 0x000fda000780c0ff */
[----:B------:R-:W-:Y:S05]  /*0670*/  @P0 BRA P1, `(.L_x_0) ;  /* 0x0000148000000947 */ /* 0x000fea0000800000 */
[----:B------:R-:W0:Y:S01]  /*0680*/  S2R R25, SR_TID.X ;  /* 0x0000000000197919 */ /* 0x000e220000002100 */
[C---:B-----5:R-:W-:Y:S01]  /*0690*/  IMAD.SHL.U32 R5, R2.reuse, 0x1000, RZ ;  /* 0x0000100002057824 */ /* 0x060fe200078e00ff */
[----:B------:R-:W-:Y:S01]  /*06a0*/  ISETP.GE.AND P0, PT, R3, RZ, PT ;  /* 0x000000ff0300720c */ /* 0x000fe20003f06270 */
[----:B------:R-:W-:Y:S01]  /*06b0*/  CS2R R8, SRZ ;  /* 0x0000000000087805 */ /* 0x000fe2000001ff00 */
[----:B------:R-:W-:Y:S01]  /*06c0*/  BAR.SYNC.DEFER_BLOCKING 0x0 ;  /* 0x0000000000007b1d */ /* 0x000fe20000010000 */
[----:B------:R-:W-:Y:S01]  /*06d0*/  SHF.L.U64.HI R7, R2, 0xc, R3 ;  /* 0x0000000c02077819 */ /* 0x000fe20000010203 */
[----:B------:R-:W-:Y:S01]  /*06e0*/  CS2R R10, SRZ ;  /* 0x00000000000a7805 */ /* 0x000fe2000001ff00 */
[----:B------:R-:W-:Y:S01]  /*06f0*/  IADD3 R4, P1, R5, 0x7d80000, RZ ;  /* 0x07d8000005047810 */ /* 0x000fe20007f3e0ff */
[----:B------:R-:W-:Y:S01]  /*0700*/  CS2R R16, SRZ ;  /* 0x0000000000107805 */ /* 0x000fe2000001ff00 */
[----:B------:R-:W-:Y:S01]  /*0710*/  CS2R R18, SRZ ;  /* 0x0000000000127805 */ /* 0x000fe2000001ff00 */
[----:B------:R-:W-:Y:S01]  /*0720*/  ULDC.64 UR4, c[0x0][0x118] ;  /* 0x0000460000047ab9 */ /* 0x000fe20000000a00 */
[----:B------:R-:W-:Y:S01]  /*0730*/  SEL R3, R4, R5, !P0 ;  /* 0x0000000504037207 */ /* 0x000fe20004000000 */
[----:B------:R-:W-:Y:S01]  /*0740*/  IMAD.X R4, RZ, RZ, R7, P1 ;  /* 0x000000ffff047224 */ /* 0x000fe200008e0607 */
[----:B0-----:R-:W-:-:S04]  /*0750*/  SHF.L.U32 R26, R25, 0x3, RZ ;  /* 0x00000003191a7819 */ /* 0x001fc800000006ff */
[----:B------:R-:W-:-:S04]  /*0760*/  LOP3.LUT R26, R26, 0x1f8, RZ, 0xc0, !PT ;  /* 0x000001f81a1a7812 */ /* 0x000fc800078ec0ff */
[----:B------:R-:W-:Y:S02]  /*0770*/  LOP3.LUT R2, R3, R26, RZ, 0xfc, !PT ;  /* 0x0000001a03027212 */ /* 0x000fe400078efcff */
[----:B------:R-:W-:Y:S02]  /*0780*/  SEL R3, R4, R7, !P0 ;  /* 0x0000000704037207 */ /* 0x000fe40004000000 */
[----:B------:R-:W-:-:S04]  /*0790*/  LEA R28, P0, R2, c[0x0][0x168], 0x1 ;  /* 0x00005a00021c7a11 */ /* 0x000fc800078008ff */
[----:B------:R-:W-:-:S05]  /*07a0*/  LEA.HI.X R29, R2, c[0x0][0x16c], R3, 0x1, P0 ;  /* 0x00005b00021d7a11 */ /* 0x000fca00000f0c03 */
[----:B------:R-:W2:Y:S04]  /*07b0*/  @!P4 LDG.E.EL.128 R8, [R28.64] ;  /* 0x000000041c08c981 */ /* 0x000ea8000c2e1d00 */
[----:B------:R-:W-:Y:S01]  /*07c0*/  BAR.SYNC.DEFER_BLOCKING 0x0 ;  /* 0x0000000000007b1d */ /* 0x000fe20000010000 */
[----:B------:R-:W-:-:S05]  /*07d0*/  CS2R R12, SRZ ;  /* 0x00000000000c7805 */ /* 0x000fca000001ff00 */
[----:B------:R-:W3:Y:S01]  /*07e0*/  @!P4 LDG.E.EL.128 R16, [R28.64+0x400] ;  /* 0x000400041c10c981 */ /* 0x000ee2000c2e1d00 */
[----:B------:R-:W-:-:S03]  /*07f0*/  CS2R R14, SRZ ;  /* 0x00000000000e7805 */ /* 0x000fc6000001ff00 */
[----:B------:R-:W-:Y:S06]  /*0800*/  BAR.SYNC.DEFER_BLOCKING 0x0 ;  /* 0x0000000000007b1d */ /* 0x000fec0000010000 */
[----:B------:R-:W4:Y:S01]  /*0810*/  @!P4 LDG.E.EL.128 R12, [R28.64+0x800] ;  /* 0x000800041c0cc981 */ /* 0x000f22000c2e1d00 */
[----:B------:R-:W-:Y:S01]  /*0820*/  CS2R R4, SRZ ;  /* 0x0000000000047805 */ /* 0x000fe2000001ff00 */
[----:B------:R-:W-:Y:S02]  /*0830*/  CS2R R6, SRZ ;  /* 0x0000000000067805 */ /* 0x000fe4000001ff00 */
[----:B------:R-:W-:Y:S06]  /*0840*/  BAR.SYNC.DEFER_BLOCKING 0x0 ;  /* 0x0000000000007b1d */ /* 0x000fec0000010000 */
[----:B------:R-:W4:Y:S04]  /*0850*/  @!P4 LDG.E.EL.128 R4, [R28.64+0xc00] ;  /* 0x000c00041c04c981 */ /* 0x000f28000c2e1d00 */
[----:B------:R-:W-:Y:S01]  /*0860*/  BAR.SYNC.DEFER_BLOCKING 0x0 ;  /* 0x0000000000007b1d */ /* 0x000fe20000010000 */
[C---:B--2---:R-:W-:Y:S01]  /*0870*/  PRMT R22, R8.reuse, 0x7632, R22 ;  /* 0x0000763208167816 */ /* 0x044fe20000000016 */
[----:B------:R-:W-:Y:S01]  /*0880*/  IMAD.U32 R31, R8, 0x10000, RZ ;  /* 0x00010000081f7824 */ /* 0x000fe200078e00ff */
[----:B------:R-:W-:-:S02]  /*0890*/  PRMT R8, R9, 0x7632, R8 ;  /* 0x0000763209087816 */ /* 0x000fc40000000008 */
[----:B------:R-:W-:Y:S01]  /*08a0*/  SHF.L.U32 R27, R9, 0x10, RZ ;  /* 0x00000010091b7819 */ /* 0x000fe200000006ff */
[C---:B------:R-:W-:Y:S01]  /*08b0*/  IMAD.U32 R9, R11.reuse, 0x10000, RZ ;  /* 0x000100000b097824 */ /* 0x040fe200078e00ff */
[----:B------:R-:W-:Y:S01]  /*08c0*/  PRMT R21, R11, 0x7632, R21 ;  /* 0x000076320b157816 */ /* 0x000fe20000000015 */
[----:B------:R-:W-:Y:S02]  /*08d0*/  IMAD.U32 R35, R8, 0x10000, RZ ;  /* 0x0001000008237824 */ /* 0x000fe400078e00ff */
[----:B---3--:R-:W-:Y:S01]  /*08e0*/  IMAD.U32 R20, R16, 0x10000, RZ ;  /* 0x0001000010147824 */ /* 0x008fe200078e00ff */
[----:B------:R-:W-:Y:S01]  /*08f0*/  PRMT R16, R10, 0x7632, R16 ;  /* 0x000076320a107816 */ /* 0x000fe20000000010 */
[----:B------:R-:W-:Y:S01]  /*0900*/  IMAD.U32 R23, R17, 0x10000, RZ ;  /* 0x0001000011177824 */ /* 0x000fe200078e00ff */
[----:B------:R-:W-:Y:S01]  /*0910*/  PRMT R11, R18, 0x7632, R11 ;  /* 0x00007632120b7816 */ /* 0x000fe2000000000b */
[----:B------:R-:W-:Y:S01]  /*0920*/  FMUL R20, R20, R20 ;  /* 0x0000001414147220 */ /* 0x000fe20000400000 */
[----:B------:R-:W-:Y:S01]  /*0930*/  PRMT R30, R16, 0x7632, R30 ;  /* 0x00007632101e7816 */ /* 0x000fe2000000001e */
[----:B------:R-:W-:Y:S01]  /*0940*/  FMUL R32, R23, R23 ;  /* 0x0000001717207220 */ /* 0x000fe20000400000 */
[----:B------:R-:W-:Y:S01]  /*0950*/  SHF.L.U32 R18, R18, 0x10, RZ ;  /* 0x0000001012127819 */ /* 0x000fe200000006ff */
[----:B------:R-:W-:Y:S01]  /*0960*/  FFMA R20, R31, R31, R20 ;  /* 0x0000001f1f147223 */ /* 0x000fe20000000014 */
[C---:B------:R-:W-:Y:S01]  /*0970*/  PRMT R23, R19.reuse, 0x7632, R23 ;  /* 0x0000763213177816 */ /* 0x040fe20000000017 */
[----:B------:R-:W-:Y:S01]  /*0980*/  IMAD.U32 R19, R19, 0x10000, RZ ;  /* 0x0001000013137824 */ /* 0x000fe200078e00ff */
[----:B------:R-:W-:Y:S01]  /*0990*/  PRMT R31, R17, 0x7632, R31 ;  /* 0x00007632111f7816 */ /* 0x000fe2000000001f */
[----:B------:R-:W-:Y:S01]  /*09a0*/  IMAD.U32 R30, R30, 0x10000, RZ ;  /* 0x000100001e1e7824 */ /* 0x000fe200078e00ff */
[----:B------:R-:W-:Y:S01]  /*09b0*/  FFMA R17, R27, R27, R32 ;  /* 0x0000001b1b117223 */ /* 0x000fe20000000020 */
[----:B------:R-:W-:Y:S01]  /*09c0*/  IMAD.U32 R27, R22, 0x10000, RZ ;  /* 0x00010000161b7824 */ /* 0x000fe200078e00ff */
[----:B------:R-:W-:Y:S01]  /*09d0*/  FMUL R33, R18, R18 ;  /* 0x0000001212217220 */ /* 0x000fe20000400000 */
[----:B------:R-:W-:Y:S01]  /*09e0*/  IMAD.U32 R10, R10, 0x10000, RZ ;  /* 0x000100000a0a7824 */ /* 0x000fe200078e00ff */
[----:B------:R-:W-:Y:S01]  /*09f0*/  FMUL R22, R19, R19 ;  /* 0x0000001313167220 */ /* 0x000fe20000400000 */
[----:B------:R-:W-:Y:S01]  /*0a00*/  FMUL R8, R30, R30 ;  /* 0x0000001e1e087220 */ /* 0x000fe20000400000 */
[----:B------:R-:W-:Y:S01]  /*0a10*/  IMAD.U32 R19, R11, 0x10000, RZ ;  /* 0x000100000b137824 */ /* 0x000fe200078e00ff */
[----:B------:R-:W-:Y:S01]  /*0a20*/  FFMA R18, R10, R10, R33 ;  /* 0x0000000a0a127223 */ /* 0x000fe20000000021 */
[----:B------:R-:W-:Y:S01]  /*0a30*/  FFMA R22, R9, R9, R22 ;  /* 0x0000000909167223 */ /* 0x000fe20000000016 */
[----:B------:R-:W-:Y:S01]  /*0a40*/  FFMA R27, R27, R27, R8 ;  /* 0x0000001b1b1b7223 */ /* 0x000fe20000000008 */
[----:B------:R-:W-:Y:S01]  /*0a50*/  CS2R R10, SRZ ;  /* 0x00000000000a7805 */ /* 0x000fe2000001ff00 */
[----:B------:R-:W-:Y:S01]  /*0a60*/  CS2R R8, SRZ ;  /* 0x0000000000087805 */ /* 0x000fe2000001ff00 */
[----:B------:R-:W-:Y:S01]  /*0a70*/  SHF.L.U32 R31, R31, 0x10, RZ ;  /* 0x000000101f1f7819 */ /* 0x000fe200000006ff */
[----:B------:R-:W-:Y:S01]  /*0a80*/  IMAD.U32 R23, R23, 0x10000, RZ ;  /* 0x0001000017177824 */ /* 0x000fe200078e00ff */
[----:B------:R-:W-:Y:S01]  /*0a90*/  SHF.L.U32 R32, R16, 0x10, RZ ;  /* 0x0000001010207819 */ /* 0x000fe200000006ff */
[----:B------:R-:W-:-:S02]  /*0aa0*/  FMUL R19, R19, R19 ;  /* 0x0000001313137220 */ /* 0x000fc40000400000 */
[----:B------:R-:W2:Y:S01]  /*0ab0*/  @!P4 LDG.E.EL.128 R8, [R28.64+0x1000] ;  /* 0x001000041c08c981 */ /* 0x000ea2000c2e1d00 */
[----:B------:R-:W-:Y:S01]  /*0ac0*/  FMUL R30, R31, R31 ;  /* 0x0000001f1f1e7220 */ /* 0x000fe20000400000 */
[----:B------:R-:W-:Y:S01]  /*0ad0*/  IMAD.U32 R31, R21, 0x10000, RZ ;  /* 0x00010000151f7824 */ /* 0x000fe200078e00ff */
[----:B------:R-:W-:Y:S01]  /*0ae0*/  FMUL R16, R23, R23 ;  /* 0x0000001717107220 */ /* 0x000fe20000400000 */
[C---:B----4-:R-:W-:Y:S01]  /*0af0*/  IMAD.U32 R21, R12.reuse, 0x10000, RZ ;  /* 0x000100000c157824 */ /* 0x050fe200078e00ff */
[----:B------:R-:W-:Y:S01]  /*0b00*/  PRMT R12, R12, 0x7632, R12 ;  /* 0x000076320c0c7816 */ /* 0x000fe2000000000c */
[----:B------:R-:W-:Y:S01]  /*0b10*/  FFMA R19, R32, R32, R19 ;  /* 0x0000002020137223 */ /* 0x000fe20000000013 */
[----:B------:R-:W-:Y:S01]  /*0b20*/  FFMA R30, R35, R35, R30 ;  /* 0x00000023231e7223 */ /* 0x000fe2000000001e */
[----:B------:R-:W-:Y:S01]  /*0b30*/  FFMA R20, R21, R21, R20 ;  /* 0x0000001515147223 */ /* 0x000fe20000000014 */
[----:B------:R-:W-:Y:S01]  /*0b40*/  PRMT R21, R13, 0x7632, R21 ;  /* 0x000076320d157816 */ /* 0x000fe20000000015 */
[----:B------:R-:W-:Y:S01]  /*0b50*/  FFMA R16, R31, R31, R16 ;  /* 0x0000001f1f107223 */ /* 0x000fe20000000010 */
[----:B------:R-:W-:Y:S01]  /*0b60*/  IMAD.U32 R32, R13, 0x10000, RZ ;  /* 0x000100000d207824 */ /* 0x000fe200078e00ff */
[C---:B------:R-:W-:Y:S01]  /*0b70*/  PRMT R31, R15.reuse, 0x7632, R31 ;  /* 0x000076320f1f7816 */ /* 0x040fe2000000001f */
[----:B------:R-:W-:-:S02]  /*0b80*/  IMAD.U32 R15, R15, 0x10000, RZ ;  /* 0x000100000f0f7824 */ /* 0x000fc400078e00ff */
[----:B------:R-:W-:Y:S02]  /*0b90*/  IMAD.U32 R12, R12, 0x10000, RZ ;  /* 0x000100000c0c7824 */ /* 0x000fe400078e00ff */
[----:B------:R-:W-:Y:S01]  /*0ba0*/  IMAD.U32 R13, R21, 0x10000, RZ ;  /* 0x00010000150d7824 */ /* 0x000fe200078e00ff */
[----:B------:R-:W-:Y:S01]  /*0bb0*/  FFMA R21, R32, R32, R17 ;  /* 0x0000002020157223 */ /* 0x000fe20000000011 */
[C---:B------:R-:W-:Y:S01]  /*0bc0*/  PRMT R23, R14.reuse, 0x7632, R23 ;  /* 0x000076320e177816 */ /* 0x040fe20000000017 */
[----:B------:R-:W-:Y:S01]  /*0bd0*/  FFMA R17, R15, R15, R22 ;  /* 0x0000000f0f117223 */ /* 0x000fe20000000016 */
[----:B------:R-:W-:Y:S01]  /*0be0*/  SHF.L.U32 R33, R14, 0x10, RZ ;  /* 0x000000100e217819 */ /* 0x000fe200000006ff */
[----:B------:R-:W-:Y:S01]  /*0bf0*/  FFMA R27, R12, R12, R27 ;  /* 0x0000000c0c1b7223 */ /* 0x000fe2000000001b */
[----:B------:R-:W-:Y:S01]  /*0c00*/  FFMA R30, R13, R13, R30 ;  /* 0x0000000d0d1e7223 */ /* 0x000fe2000000001e */
[----:B------:R-:W-:Y:S01]  /*0c10*/  CS2R R14, SRZ ;  /* 0x00000000000e7805 */ /* 0x000fe2000001ff00 */
[----:B------:R-:W-:Y:S01]  /*0c20*/  CS2R R12, SRZ ;  /* 0x00000000000c7805 */ /* 0x000fe2000001ff00 */
[----:B------:R-:W-:Y:S01]  /*0c30*/  BAR.SYNC.DEFER_BLOCKING 0x0 ;  /* 0x0000000000007b1d */ /* 0x000fe20000010000 */
[----:B------:R-:W-:Y:S01]  /*0c40*/  SHF.L.U32 R22, R23, 0x10, RZ ;  /* 0x0000001017167819 */ /* 0x000fe200000006ff */
[----:B------:R-:W-:Y:S01]  /*0c50*/  IMAD.U32 R31, R31, 0x10000, RZ ;  /* 0x000100001f1f7824 */ /* 0x000fe200078e00ff */
[----:B------:R-:W-:Y:S01]  /*0c60*/  FFMA R18, R33, R33, R18 ;  /* 0x0000002121127223 */ /* 0x000fe20000000012 */
[----:B------:R-:W-:-:S02]  /*0c70*/  IMAD.U32 R32, R7, 0x10000, RZ ;  /* 0x0001000007207824 */ /* 0x000fc400078e00ff */
[----:B------:R-:W-:Y:S01]  /*0c80*/  FFMA R22, R22, R22, R19 ;  /* 0x0000001616167223 */ /* 0x000fe20000000013 */
[----:B------:R-:W-:Y:S01]  /*0c90*/  IMAD.U32 R19, R6, 0x10000, RZ ;  /* 0x0001000006137824 */ /* 0x000fe200078e00ff */
[----:B------:R0:W3:Y:S01]  /*0ca0*/  @!P4 LDG.E.EL.128 R12, [R28.64+0x1400] ;  /* 0x001400041c0cc981 */ /* 0x0000e2000c2e1d00 */
[----:B------:R-:W-:Y:S01]  /*0cb0*/  FFMA R23, R31, R31, R16 ;  /* 0x0000001f1f177223 */ /* 0x000fe20000000010 */
[----:B------:R-:W-:Y:S01]  /*0cc0*/  PRMT R6, R7, 0x7632, R6 ;  /* 0x0000763207067816 */ /* 0x000fe20000000006 */
[----:B------:R-:W-:Y:S01]  /*0cd0*/  FFMA R31, R32, R32, R17 ;  /* 0x00000020201f7223 */ /* 0x000fe20000000011 */
[----:B------:R-:W-:Y:S01]  /*0ce0*/  FFMA R7, R19, R19, R18 ;  /* 0x0000001313077223 */ /* 0x000fe20000000012 */
[----:B------:R-:W-:Y:S01]  /*0cf0*/  CS2R R16, SRZ ;  /* 0x0000000000107805 */ /* 0x000fe2000001ff00 */
[----:B------:R-:W-:Y:S01]  /*0d00*/  CS2R R18, SRZ ;  /* 0x0000000000127805 */ /* 0x000fe2000001ff00 */
[----:B------:R-:W-:Y:S01]  /*0d10*/  BAR.SYNC.DEFER_BLOCKING 0x0 ;  /* 0x0000000000007b1d */ /* 0x000fe20000010000 */
[----:B------:R-:W-:-:S02]  /*0d20*/  SHF.L.U32 R32, R6, 0x10, RZ ;  /* 0x0000001006207819 */ /* 0x000fc400000006ff */
[----:B------:R-:W-:-:S03]  /*0d30*/  PRMT R33, R6, 0x7632, R33 ;  /* 0x0000763206217816 */ /* 0x000fc60000000021 */
[----:B------:R-:W-:Y:S01]  /*0d40*/  FFMA R6, R32, R32, R23 ;  /* 0x0000002020067223 */ /* 0x000fe20000000017 */
[----:B------:R-:W-:Y:S02]  /*0d50*/  IMAD.U32 R32, R5, 0x10000, RZ ;  /* 0x0001000005207824 */ /* 0x000fe400078e00ff */
[----:B------:R-:W-:Y:S01]  /*0d60*/  IMAD.U32 R33, R33, 0x10000, RZ ;  /* 0x0001000021217824 */ /* 0x000fe200078e00ff */
[----:B------:R0:W4:Y:S01]  /*0d70*/  @!P4 LDG.E.EL.128 R16, [R28.64+0x1800] ;  /* 0x001800041c10c981 */ /* 0x000122000c2e1d00 */
[----:B------:R-:W-:Y:S01]  /*0d80*/  IMAD.U32 R23, R4, 0x10000, RZ ;  /* 0x0001000004177824 */ /* 0x000fe200078e00ff */
[----:B------:R-:W-:Y:S01]  /*0d90*/  FFMA R32, R32, R32, R21 ;  /* 0x0000002020207223 */ /* 0x000fe20000000015 */
[----:B------:R-:W-:Y:S02]  /*0da0*/  FFMA R33, R33, R33, R22 ;  /* 0x0000002121217223 */ /* 0x000fe40000000016 */
[----:B------:R-:W-:Y:S02]  /*0db0*/  FFMA R34, R23, R23, R20 ;  /* 0x0000001717227223 */ /* 0x000fe40000000014 */
[----:B------:R-:W-:Y:S01]  /*0dc0*/  CS2R R20, SRZ ;  /* 0x0000000000147805 */ /* 0x000fe2000001ff00 */
[----:B------:R-:W-:Y:S01]  /*0dd0*/  CS2R R22, SRZ ;  /* 0x0000000000167805 */ /* 0x000fe2000001ff00 */
[----:B------:R-:W-:Y:S06]  /*0de0*/  BAR.SYNC.DEFER_BLOCKING 0x0 ;  /* 0x0000000000007b1d */ /* 0x000fec0000010000 */
[----:B------:R0:W4:Y:S01]  /*0df0*/  @!P4 LDG.E.EL.128 R20, [R28.64+0x1c00] ;  /* 0x001c00041c14c981 */ /* 0x000122000c2e1d00 */
[----:B------:R-:W-:-:S02]  /*0e00*/  PRMT R5, R5, 0x7632, R5 ;  /* 0x0000763205057816 */ /* 0x000fc40000000005 */
[----:B------:R-:W-:Y:S02]  /*0e10*/  PRMT R4, R4, 0x7632, R4 ;  /* 0x0000763204047816 */ /* 0x000fe40000000004 */
[----:B------:R-:W-:-:S03]  /*0e20*/  SHF.L.U32 R5, R5, 0x10, RZ ;  /* 0x0000001005057819 */ /* 0x000fc600000006ff */
[----:B------:R-:W-:Y:S02]  /*0e30*/  IMAD.U32 R4, R4, 0x10000, RZ ;  /* 0x0001000004047824 */ /* 0x000fe400078e00ff */
[----:B------:R-:W-:Y:S02]  /*0e40*/  FFMA R30, R5, R5, R30 ;  /* 0x00000005051e7223 */ /* 0x000fe4000000001e */
[----:B------:R-:W-:Y:S01]  /*0e50*/  FFMA R27, R4, R4, R27 ;  /* 0x00000004041b7223 */ /* 0x000fe2000000001b */
[----:B--2---:R-:W-:-:S04]  /*0e60*/  IMAD.U32 R5, R8, 0x10000, RZ ;  /* 0x0001000008057824 */ /* 0x004fc800078e00ff */
[----:B------:R-:W-:Y:S01]  /*0e70*/  FFMA R4, R5, R5, R34 ;  /* 0x0000000505047223 */ /* 0x000fe20000000022 */
[----:B------:R-:W-:Y:S01]  /*0e80*/  IMAD.U32 R5, R9, 0x10000, RZ ;  /* 0x0001000009057824 */ /* 0x000fe200078e00ff */
[C---:B------:R-:W-:Y:S02]  /*0e90*/  SHF.L.U32 R34, R10.reuse, 0x10, RZ ;  /* 0x000000100a227819 */ /* 0x040fe400000006ff */
[----:B------:R-:W-:Y:S01]  /*0ea0*/  PRMT R10, R10, 0x7632, R10 ;  /* 0x000076320a0a7816 */ /* 0x000fe2000000000a */
[----:B------:R-:W-:Y:S01]  /*0eb0*/  FFMA R32, R5, R5, R32 ;  /* 0x0000000505207223 */ /* 0x000fe20000000020 */
[----:B------:R-:W-:Y:S02]  /*0ec0*/  PRMT R5, R11, 0x7632, R5 ;  /* 0x000076320b057816 */ /* 0x000fe40000000005 */
[----:B------:R-:W-:Y:S02]  /*0ed0*/  SHF.L.U32 R10, R10, 0x10, RZ ;  /* 0x000000100a0a7819 */ /* 0x000fe400000006ff */
[----:B------:R-:W-:Y:S01]  /*0ee0*/  PRMT R8, R8, 0x7632, R8 ;  /* 0x0000763208087816 */ /* 0x000fe20000000008 */
[----:B------:R-:W-:Y:S01]  /*0ef0*/  IMAD.U32 R5, R5, 0x10000, RZ ;  /* 0x0001000005057824 */ /* 0x000fe200078e00ff */
[----:B------:R-:W-:Y:S01]  /*0f00*/  PRMT R9, R9, 0x7632, R9 ;  /* 0x0000763209097816 */ /* 0x000fe20000000009 */
[----:B------:R-:W-:-:S02]  /*0f10*/  FFMA R33, R10, R10, R33 ;  /* 0x0000000a0a217223 */ /* 0x000fc40000000021 */
[----:B------:R-:W-:Y:S01]  /*0f20*/  FFMA R6, R5, R5, R6 ;  /* 0x0000000505067223 */ /* 0x000fe20000000006 */
[----:B------:R-:W-:Y:S02]  /*0f30*/  IMAD.U32 R8, R8, 0x10000, RZ ;  /* 0x0001000008087824 */ /* 0x000fe400078e00ff */
[----:B------:R-:W-:Y:S02]  /*0f40*/  IMAD.U32 R9, R9, 0x10000, RZ ;  /* 0x0001000009097824 */ /* 0x000fe400078e00ff */
[----:B0-----:R-:W-:Y:S01]  /*0f50*/  IMAD.U32 R28, R11, 0x10000, RZ ;  /* 0x000100000b1c7824 */ /* 0x001fe200078e00ff */
[----:B------:R-:W-:Y:S01]  /*0f60*/  FFMA R27, R8, R8, R27 ;  /* 0x00000008081b7223 */ /* 0x000fe2000000001b */
[----:B------:R-:W-:Y:S02]  /*0f70*/  FFMA R30, R9, R9, R30 ;  /* 0x00000009091e7223 */ /* 0x000fe4000000001e */
[----:B------:R-:W-:Y:S01]  /*0f80*/  FFMA R31, R28, R28, R31 ;  /* 0x0000001c1c1f7223 */ /* 0x000fe2000000001f */
[----:B------:R-:W-:Y:S01]  /*0f90*/  FFMA R7, R34, R34, R7 ;  /* 0x0000002222077223 */ /* 0x000fe20000000007 */
[----:B---3--:R-:W-:-:S02]  /*0fa0*/  PRMT R10, R14, 0x7632, R10 ;  /* 0x000076320e0a7816 */ /* 0x008fc4000000000a */
[----:B------:R-:W-:Y:S02]  /*0fb0*/  PRMT R5, R15, 0x7632, R5 ;  /* 0x000076320f057816 */ /* 0x000fe40000000005 */
[----:B------:R-:W-:Y:S01]  /*0fc0*/  PRMT R11, R13, 0x7632, R11 ;  /* 0x000076320d0b7816 */ /* 0x000fe2000000000b */
[----:B------:R-:W-:Y:S02]  /*0fd0*/  IMAD.U32 R10, R10, 0x10000, RZ ;  /* 0x000100000a0a7824 */ /* 0x000fe400078e00ff */
[----:B------:R-:W-:Y:S01]  /*0fe0*/  IMAD.U32 R8, R15, 0x10000, RZ ;  /* 0x000100000f087824 */ /* 0x000fe200078e00ff */
[----:B------:R-:W-:Y:S01]  /*0ff0*/  PRMT R15, R12, 0x7632, R15 ;  /* 0x000076320c0f7816 */ /* 0x000fe2000000000f */
[----:B------:R-:W-:Y:S01]  /*1000*/  IMAD.U32 R9, R5, 0x10000, RZ ;  /* 0x0001000005097824 */ /* 0x000fe200078e00ff */
[----:B------:R-:W-:Y:S01]  /*1010*/  SHF.L.U32 R11, R11, 0x10, RZ ;  /* 0x000000100b0b7819 */ /* 0x000fe200000006ff */
[----:B------:R-:W-:Y:S01]  /*1020*/  FFMA R33, R10, R10, R33 ;  /* 0x0000000a0a217223 */ /* 0x000fe20000000021 */
[----:B------:R-:W-:Y:S01]  /*1030*/  IMAD.U32 R14, R14, 0x10000, RZ ;  /* 0x000100000e0e7824 */ /* 0x000fe200078e00ff */
[----:B------:R-:W-:Y:S01]  /*1040*/  FFMA R6, R9, R9, R6 ;  /* 0x0000000909067223 */ /* 0x000fe20000000006 */
[----:B------:R-:W-:Y:S01]  /*1050*/  IMAD.U32 R29, R12, 0x10000, RZ ;  /* 0x000100000c1d7824 */ /* 0x000fe200078e00ff */
[----:B------:R-:W-:Y:S01]  /*1060*/  FFMA R31, R8, R8, R31 ;  /* 0x00000008081f7223 */ /* 0x000fe2000000001f */
[----:B------:R-:W-:Y:S01]  /*1070*/  IMAD.U32 R8, R15, 0x10000, RZ ;  /* 0x000100000f087824 */ /* 0x000fe200078e00ff */
[----:B------:R-:W-:Y:S01]  /*1080*/  FFMA R30, R11, R11, R30 ;  /* 0x0000000b0b1e7223 */ /* 0x000fe2000000001e */
[----:B------:R-:W-:Y:S01]  /*1090*/  SHF.L.U32 R13, R13, 0x10, RZ ;  /* 0x000000100d0d7819 */ /* 0x000fe200000006ff */
[----:B------:R-:W-:Y:S01]  /*10a0*/  FFMA R7, R14, R14, R7 ;  /* 0x0000000e0e077223 */ /* 0x000fe20000000007 */
[----:B------:R-:W-:Y:S01]  /*10b0*/  FFMA R5, R29, R29, R4 ;  /* 0x0000001d1d057223 */ /* 0x000fe20000000004 */
[----:B------:R-:W-:Y:S01]  /*10c0*/  FFMA R14, R8, R8, R27 ;  /* 0x00000008080e7223 */ /* 0x000fe2000000001b */
[----:B----4-:R-:W-:-:S02]  /*10d0*/  PRMT R10, R17, 0x7632, R10 ;  /* 0x00007632110a7816 */ /* 0x010fc4000000000a */
[C---:B------:R-:W-:Y:S01]  /*10e0*/  PRMT R9, R16.reuse, 0x7632, R9 ;  /* 0x0000763210097816 */ /* 0x040fe20000000009 */
[----:B------:R-:W-:Y:S02]  /*10f0*/  IMAD.U32 R16, R16, 0x10000, RZ ;  /* 0x0001000010107824 */ /* 0x000fe400078e00ff */
[----:B------:R-:W-:Y:S02]  /*1100*/  IMAD.U32 R11, R10, 0x10000, RZ ;  /* 0x000100000a0b7824 */ /* 0x000fe400078e00ff */
[----:B------:R-:W-:Y:S01]  /*1110*/  IMAD.U32 R9, R9, 0x10000, RZ ;  /* 0x0001000009097824 */ /* 0x000fe200078e00ff */
[----:B------:R-:W-:Y:S01]  /*1120*/  FFMA R32, R13, R13, R32 ;  /* 0x0000000d0d207223 */ /* 0x000fe20000000020 */
[----:B------:R-:W-:Y:S01]  /*1130*/  FFMA R5, R16, R16, R5 ;  /* 0x0000001010057223 */ /* 0x000fe20000000005 */
[----:B------:R-:W-:Y:S01]  /*1140*/  IMAD.U32 R17, R17, 0x10000, RZ ;  /* 0x0001000011117824 */ /* 0x000fe200078e00ff */
[----:B------:R-:W-:Y:S01]  /*1150*/  FFMA R13, R9, R9, R14 ;  /* 0x00000009090d7223 */ /* 0x000fe2000000000e */
[----:B------:R-:W-:-:S02]  /*1160*/  PRMT R4, R19, 0x7632, R4 ;  /* 0x0000763213047816 */ /* 0x000fc40000000004 */
[----:B------:R-:W-:Y:S01]  /*1170*/  FFMA R32, R17, R17, R32 ;  /* 0x0000001111207223 */ /* 0x000fe20000000020 */
[C---:B------:R-:W-:Y:S01]  /*1180*/  PRMT R8, R18.reuse, 0x7632, R8 ;  /* 0x0000763212087816 */ /* 0x040fe20000000008 */
[----:B------:R-:W-:Y:S01]  /*1190*/  FFMA R30, R11, R11, R30 ;  /* 0x0000000b0b1e7223 */ /* 0x000fe2000000001e */
[----:B------:R-:W-:Y:S02]  /*11a0*/  SHF.L.U32 R18, R18, 0x10, RZ ;  /* 0x0000001012127819 */ /* 0x000fe400000006ff */
[C---:B------:R-:W-:Y:S02]  /*11b0*/  PRMT R10, R20.reuse, 0x7632, R10 ;  /* 0x00007632140a7816 */ /* 0x040fe4000000000a */
[----:B------:R-:W-:-:S03]  /*11c0*/  SHF.L.U32 R20, R20, 0x10, RZ ;  /* 0x0000001014147819 */ /* 0x000fc600000006ff */
[----:B------:R-:W-:Y:S01]  /*11d0*/  IMAD.U32 R10, R10, 0x10000, RZ ;  /* 0x000100000a0a7824 */ /* 0x000fe200078e00ff */
[C---:B------:R-:W-:Y:S01]  /*11e0*/  PRMT R9, R21.reuse, 0x7632, R9 ;  /* 0x0000763215097816 */ /* 0x040fe20000000009 */
[----:B------:R-:W-:Y:S01]  /*11f0*/  FFMA R5, R20, R20, R5 ;  /* 0x0000001414057223 */ /* 0x000fe20000000005 */
[----:B------:R-:W-:Y:S01]  /*1200*/  IMAD.U32 R21, R21, 0x10000, RZ ;  /* 0x0001000015157824 */ /* 0x000fe200078e00ff */
[----:B------:R-:W-:Y:S01]  /*1210*/  FFMA R10, R10, R10, R13 ;  /* 0x0000000a0a0a7223 */ /* 0x000fe2000000000d */
[----:B------:R-:W-:Y:S02]  /*1220*/  SHF.L.U32 R9, R9, 0x10, RZ ;  /* 0x0000001009097819 */ /* 0x000fe400000006ff */
[----:B------:R-:W-:Y:S01]  /*1230*/  FFMA R32, R21, R21, R32 ;  /* 0x0000001515207223 */ /* 0x000fe20000000020 */
[----:B------:R-:W-:Y:S01]  /*1240*/  FSEL R11, R5, RZ, !P4 ;  /* 0x000000ff050b7208 */ /* 0x000fe20006000000 */
[----:B------:R-:W-:Y:S01]  /*1250*/  IMAD.U32 R5, R4, 0x10000, RZ ;  /* 0x0001000004057824 */ /* 0x000fe200078e00ff */
[----:B------:R-:W-:Y:S01]  /*1260*/  FSEL R10, R10, RZ, !P4 ;  /* 0x000000ff0a0a7208 */ /* 0x000fe20006000000 */
[C---:B------:R-:W-:Y:S01]  /*1270*/  IMAD.U32 R4, R22.reuse, 0x10000, RZ ;  /* 0x0001000016047824 */ /* 0x040fe200078e00ff */
[----:B------:R-:W-:Y:S01]  /*1280*/  PRMT R22, R22, 0x7632, R22 ;  /* 0x0000763216167816 */ /* 0x000fe20000000016 */
[----:B------:R-:W-:Y:S01]  /*1290*/  FFMA R7, R18, R18, R7 ;  /* 0x0000001212077223 */ /* 0x000fe20000000007 */
[----:B------:R-:W-:Y:S01]  /*12a0*/  IMAD.U32 R8, R8, 0x10000, RZ ;  /* 0x0001000008087824 */ /* 0x000fe200078e00ff */
[----:B------:R-:W-:Y:S01]  /*12b0*/  FFMA R9, R9, R9, R30 ;  /* 0x0000000909097223 */ /* 0x000fe2000000001e */
[----:B------:R-:W-:Y:S01]  /*12c0*/  FSEL R32, R32, RZ, !P4 ;  /* 0x000000ff20207208 */ /* 0x000fe20006000000 */
[----:B------:R-:W-:Y:S01]  /*12d0*/  FADD R11, R10, R11 ;  /* 0x0000000b0a0b7221 */ /* 0x000fe20000000000 */
[----:B------:R-:W-:Y:S01]  /*12e0*/  IMAD.U32 R12, R19, 0x10000, RZ ;  /* 0x00010000130c7824 */ /* 0x000fe200078e00ff */
[----:B------:R-:W-:Y:S01]  /*12f0*/  FFMA R33, R8, R8, R33 ;  /* 0x0000000808217223 */ /* 0x000fe20000000021 */
[----:B------:R-:W-:Y:S01]  /*1300*/  FFMA R7, R4, R4, R7 ;  /* 0x0000000404077223 */ /* 0x000fe20000000007 */
[----:B------:R-:W-:Y:S01]  /*1310*/  IMAD.U32 R22, R22, 0x10000, RZ ;  /* 0x0001000016167824 */ /* 0x000fe200078e00ff */
[----:B------:R-:W-:Y:S01]  /*1320*/  FSEL R9, R9, RZ, !P4 ;  /* 0x000000ff09097208 */ /* 0x000fe20006000000 */
[----:B------:R-:W-:Y:S01]  /*1330*/  FFMA R5, R5, R5, R6 ;  /* 0x0000000505057223 */ /* 0x000fe20000000006 */
[----:B------:R-:W-:Y:S01]  /*1340*/  FADD R32, R32, R11 ;  /* 0x0000000b20207221 */ /* 0x000fe20000000000 */
[C---:B------:R-:W-:Y:S01]  /*1350*/  PRMT R4, R23.reuse, 0x7632, R4 ;  /* 0x0000763217047816 */ /* 0x040fe20000000004 */
[----:B------:R-:W-:Y:S01]  /*1360*/  FFMA R31, R12, R12, R31 ;  /* 0x0000000c0c1f7223 */ /* 0x000fe2000000001f */
[----:B------:R-:W-:Y:S01]  /*1370*/  SHF.L.U32 R6, R23, 0x10, RZ ;  /* 0x0000001017067819 */ /* 0x000fe200000006ff */
[----:B------:R-:W-:Y:S01]  /*1380*/  FFMA R22, R22, R22, R33 ;  /* 0x0000001616167223 */ /* 0x000fe20000000021 */
[----:B------:R-:W-:Y:S01]  /*1390*/  FSEL R7, R7, RZ, !P4 ;  /* 0x000000ff07077208 */ /* 0x000fe20006000000 */
[----:B------:R-:W-:Y:S01]  /*13a0*/  FADD R32, R9, R32 ;  /* 0x0000002009207221 */ /* 0x000fe20000000000 */
[----:B------:R-:W-:Y:S01]  /*13b0*/  IMAD.U32 R4, R4, 0x10000, RZ ;  /* 0x0001000004047824 */ /* 0x000fe200078e00ff */
[----:B------:R-:W-:Y:S01]  /*13c0*/  FFMA R31, R6, R6, R31 ;  /* 0x00000006061f7223 */ /* 0x000fe2000000001f */
[----:B------:R-:W-:Y:S01]  /*13d0*/  FSEL R22, R22, RZ, !P4 ;  /* 0x000000ff16167208 */ /* 0x000fe20006000000 */
[----:B------:R-:W-:Y:S01]  /*13e0*/  FADD R7, R7, R32 ;  /* 0x0000002007077221 */ /* 0x000fe20000000000 */
[----:B------:R-:W-:-:S02]  /*13f0*/  FFMA R4, R4, R4, R5 ;  /* 0x0000000404047223 */ /* 0x000fc40000000005 */
[----:B------:R-:W-:Y:S01]  /*1400*/  FSEL R31, R31, RZ, !P4 ;  /* 0x000000ff1f1f7208 */ /* 0x000fe20006000000 */
[----:B------:R-:W-:Y:S02]  /*1410*/  FADD R22, R22, R7 ;  /* 0x0000000716167221 */ /* 0x000fe40000000000 */
[----:B------:R-:W-:Y:S02]  /*1420*/  FSEL R4, R4, RZ, !P4 ;  /* 0x000000ff04047208 */ /* 0x000fe40006000000 */
[----:B------:R-:W-:-:S04]  /*1430*/  FADD R31, R31, R22 ;  /* 0x000000161f1f7221 */ /* 0x000fc80000000000 */
[----:B------:R-:W-:-:S05]  /*1440*/  FADD R31, R4, R31 ;  /* 0x0000001f041f7221 */ /* 0x000fca0000000000 */
[----:B------:R-:W0:Y:S02]  /*1450*/  SHFL.BFLY PT, R4, R31, 0x10, 0x1f ;  /* 0x0e001f001f047f89 */ /* 0x000e2400000e0000 */
[----:B0-----:R-:W-:-:S05]  /*1460*/  FADD R5, R31, R4 ;  /* 0x000000041f057221 */ /* 0x001fca0000000000 */
[----:B------:R-:W0:Y:S02]  /*1470*/  SHFL.BFLY PT, R4, R5, 0x8, 0x1f ;  /* 0x0d001f0005047f89 */ /* 0x000e2400000e0000 */
[----:B0-----:R-:W-:-:S05]  /*1480*/  FADD R6, R5, R4 ;  /* 0x0000000405067221 */ /* 0x001fca0000000000 */
[----:B------:R-:W0:Y:S02]  /*1490*/  SHFL.BFLY PT, R7, R6, 0x4, 0x1f ;  /* 0x0c801f0006077f89 */ /* 0x000e2400000e0000 */
[----:B0-----:R-:W-:-:S05]  /*14a0*/  FADD R7, R6, R7 ;  /* 0x0000000706077221 */ /* 0x001fca0000000000 */
[----:B------:R-:W0:Y:S01]  /*14b0*/  SHFL.BFLY PT, R4, R7, 0x2, 0x1f ;  /* 0x0c401f0007047f89 */ /* 0x000e2200000e0000 */
[----:B------:R-:W-:Y:S02]  /*14c0*/  SHF.R.U32.HI R10, RZ, 0x6, R25 ;  /* 0x00000006ff0a7819 */ /* 0x000fe40000011619 */
[----:B------:R-:W-:Y:S01]  /*14d0*/  LOP3.LUT P0, RZ, R25, 0x1f, RZ, 0xc0, !PT ;  /* 0x0000001f19ff7812 */ /* 0x000fe2000780c0ff */
[----:B0-----:R-:W-:-:S05]  /*14e0*/  FADD R8, R7, R4 ;  /* 0x0000000407087221 */ /* 0x001fca0000000000 */
[----:B------:R-:W0:Y:S01]  /*14f0*/  SHFL.BFLY PT, R9, R8, 0x1, 0x1f ;  /* 0x0c201f0008097f89 */ /* 0x000e2200000e0000 */
[----:B------:R-:W-:Y:S02]  /*1500*/  SHF.R.U32.HI R4, RZ, 0x5, R25 ;  /* 0x00000005ff047819 */ /* 0x000fe40000011619 */
[----:B------:R-:W-:Y:S02]  /*1510*/  SGXT.U32 R10, R10, 0x3 ;  /* 0x000000030a0a781a */ /* 0x000fe40000000000 */
[----:B------:R-:W-:-:S03]  /*1520*/  LOP3.LUT R4, R4, 0x1, RZ, 0xc0, !PT ;  /* 0x0000000104047812 */ /* 0x000fc600078ec0ff */
[----:B------:R-:W-:-:S04]  /*1530*/  IMAD.SHL.U32 R5, R10, 0x8, RZ ;  /* 0x000000080a057824 */ /* 0x000fc800078e00ff */
[----:B------:R-:W-:Y:S01]  /*1540*/  IMAD R4, R4, 0x4, R5 ;  /* 0x0000000404047824 */ /* 0x000fe200078e0205 */
[----:B0-----:R-:W-:-:S05]  /*1550*/  FADD R9, R8, R9 ;  /* 0x0000000908097221 */ /* 0x001fca0000000000 */
[----:B------:R-:W-:Y:S01]  /*1560*/  @!P0 STS [R4], R9 ;  /* 0x0000000904008388 */ /* 0x000fe20000000800 */
[----:B------:R-:W-:-:S03]  /*1570*/  ISETP.GE.AND P1, PT, R25, 0x10, PT ;  /* 0x000000101900780c */ /* 0x000fc60003f26270 */
[----:B------:R-:W-:Y:S10]  /*1580*/  BAR.SYNC.DEFER_BLOCKING 0x0 ;  /* 0x0000000000007b1d */ /* 0x000ff40000010000 */
[----:B------:R-:W0:Y:S01]  /*1590*/  @!P1 LDS R24, [R25.X4] ;  /* 0x0000000019189984 */ /* 0x000e220000004800 */
[----:B------:R-:W-:-:S04]  /*15a0*/  LOP3.LUT R6, R25, 0x1, RZ, 0xc0, !PT ;  /* 0x0000000119067812 */ /* 0x000fc800078ec0ff */
[----:B------:R-:W-:-:S04]  /*15b0*/  ISETP.NE.U32.AND P0, PT, R6, 0x1, PT ;  /* 0x000000010600780c */ /* 0x000fc80003f05070 */
[----:B------:R-:W-:Y:S01]  /*15c0*/  ISETP.LT.AND P0, PT, R25, 0x10, P0 ;  /* 0x000000101900780c */ /* 0x000fe20000701270 */
[----:B0-----:R-:W0:Y:S02]  /*15d0*/  SHFL.BFLY PT, R5, R24, 0x1, 0x1f ;  /* 0x0c201f0018057f89 */ /* 0x001e2400000e0000 */
[----:B0-----:R-:W-:-:S10]  /*15e0*/  FADD R6, R24, R5 ;  /* 0x0000000518067221 */ /* 0x001fd40000000000 */
[----:B------:R0:W-:Y:S04]  /*15f0*/  @P0 STS [R25.X4], R6 ;  /* 0x0000000619000388 */ /* 0x0001e80000004800 */
[----:B------:R-:W-:Y:S06]  /*1600*/  BAR.SYNC.DEFER_BLOCKING 0x0 ;  /* 0x0000000000007b1d */ /* 0x000fec0000010000 */
[----:B------:R-:W1:Y:S01]  /*1610*/  LDS R8, [R10.X8] ;  /* 0x000000000a087984 */ /* 0x000e620000008800 */
[----:B------:R-:W-:Y:S01]  /*1620*/  IMAD.SHL.U32 R5, R10, 0x1000, RZ ;  /* 0x000010000a057824 */ /* 0x000fe200078e00ff */
[----:B------:R-:W-:Y:S01]  /*1630*/  SHF.L.U32 R0, R0, 0xf, RZ ;  /* 0x0000000f00007819 */ /* 0x000fe200000006ff */
[----:B------:R-:W-:Y:S01]  /*1640*/  IMAD.MOV.U32 R9, RZ, RZ, 0x39800000 ;  /* 0x39800000ff097424 */ /* 0x000fe200078e00ff */
[----:B------:R-:W-:-:S02]  /*1650*/  LOP3.LUT R4, R25, 0x3f, RZ, 0xc0, !PT ;  /* 0x0000003f19047812 */ /* 0x000fc400078ec0ff */
[----:B------:R-:W-:-:S03]  /*1660*/  LOP3.LUT R7, R0, R5, RZ, 0xfc, !PT ;  /* 0x0000000500077212 */ /* 0x000fc600078efcff */
[----:B------:R-:W-:-:S04]  /*1670*/  IMAD.WIDE.U32 R4, R4, 0x10, RZ ;  /* 0x0000001004047825 */ /* 0x000fc800078e00ff */
[----:B0-----:R-:W-:Y:S01]  /*1680*/  IMAD.WIDE R6, R7, 0x2, RZ ;  /* 0x0000000207067825 */ /* 0x001fe200078e02ff */
[----:B------:R-:W-:-:S04]  /*1690*/  LOP3.LUT R0, R25, 0x1ff, RZ, 0xc0, !PT ;  /* 0x000001ff19007812 */ /* 0x000fc800078ec0ff */
[----:B------:R-:W-:Y:S01]  /*16a0*/  LOP3.LUT R18, R4, R6, RZ, 0xfc, !PT ;  /* 0x0000000604127212 */ /* 0x000fe200078efcff */
[----:B------:R-:W-:Y:S01]  /*16b0*/  IMAD.MOV.U32 R21, RZ, RZ, 0x2 ;  /* 0x00000002ff157424 */ /* 0x000fe200078e00ff */
[----:B------:R-:W-:Y:S02]  /*16c0*/  LOP3.LUT R4, R5, R7, RZ, 0xfc, !PT ;  /* 0x0000000705047212 */ /* 0x000fe400078efcff */
[----:B------:R-:W-:Y:S01]  /*16d0*/  IADD3 R18, P0, R18, c[0x0][0x178], RZ ;  /* 0x00005e0012127a10 */ /* 0x000fe20007f1e0ff */
[----:B------:R-:W-:Y:S01]  /*16e0*/  IMAD.WIDE.U32 R20, R0, R21, c[0x0][0x170] ;  /* 0x00005c0000147625 */ /* 0x000fe200078e0015 */
[----:B------:R-:W-:Y:S01]  /*16f0*/  MOV R17, 0xfffffe00 ;  /* 0xfffffe0000117802 */ /* 0x000fe20000000f00 */
[----:B-1----:R-:W-:-:S04]  /*1700*/  FFMA R8, R8, R9, 9.9999999747524270788e-07 ;  /* 0x358637bd08087423 */ /* 0x002fc80000000009 */
[----:B------:R0:W1:Y:S01]  /*1710*/  MUFU.RSQ R16, R8 ;  /* 0x0000000800107308 */ /* 0x0000620000001400 */
[----:B------:R-:W-:Y:S01]  /*1720*/  IMAD.MOV.U32 R22, RZ, RZ, -0x1 ;  /* 0xffffffffff167424 */ /* 0x000fe200078e00ff */
[----:B------:R-:W-:-:S06]  /*1730*/  IADD3.X R19, R4, c[0x0][0x17c], RZ, P0, !PT ;  /* 0x00005f0004137a10 */ /* 0x000fcc00007fe4ff */
.L_x_1:
[----:B0-----:R0:W2:Y:S04]  /*1740*/  LDG.E.EL.U16 R8, [R20.64] ;  /* 0x0000000414087981 */ /* 0x0010a8000c2e1500 */
[----:B------:R-:W-:Y:S01]  /*1750*/  BAR.SYNC.DEFER_BLOCKING 0x0 ;  /* 0x0000000000007b1d */ /* 0x000fe20000010000 */
[----:B------:R-:W-:-:S04]  /*1760*/  IADD3 R17, P0, R17, 0x200, RZ ;  /* 0x0000020011117810 */ /* 0x000fc80007f1e0ff */
[----:B------:R-:W-:Y:S01]  /*1770*/  LOP3.LUT R5, R17, R2, RZ, 0xfc, !PT ;  /* 0x0000000211057212 */ /* 0x000fe200078efcff */
[----:B------:R-:W-:-:S03]  /*1780*/  IMAD.X R22, RZ, RZ, R22, P0 ;  /* 0x000000ffff167224 */ /* 0x000fc600000e0616 */
[----:B------:R-:W-:Y:S02]  /*1790*/  LEA R24, P0, R5, c[0x0][0x168], 0x1 ;  /* 0x00005a0005187a11 */ /* 0x000fe400078008ff */
[----:B------:R-:W-:-:S04]  /*17a0*/  LOP3.LUT R6, R22, R3, RZ, 0xfc, !PT ;  /* 0x0000000316067212 */ /* 0x000fc800078efcff */
[----:B------:R-:W-:Y:S02]  /*17b0*/  LEA.HI.X R25, R5, c[0x0][0x16c], R6, 0x1, P0 ;  /* 0x00005b0005197a11 */ /* 0x000fe400000f0c06 */
[----:B------:R-:W-:Y:S01]  /*17c0*/  CS2R R4, SRZ ;  /* 0x0000000000047805 */ /* 0x000fe2000001ff00 */
[----:B------:R-:W-:-:S06]  /*17d0*/  CS2R R6, SRZ ;  /* 0x0000000000067805 */ /* 0x000fcc000001ff00 */
[----:B------:R-:W3:Y:S01]  /*17e0*/  @!P4 LDG.E.EF.128 R4, [R24.64] ;  /* 0x000000041804c981 */ /* 0x000ee2000c0e1d00 */
[----:B------:R-:W-:Y:S02]  /*17f0*/  ISETP.GE.U32.AND P0, PT, R17, 0xe00, PT ;  /* 0x00000e001100780c */ /* 0x000fe40003f06070 */
[----:B0-----:R-:W-:Y:S02]  /*1800*/  IADD3 R20, P2, R20, 0x400, RZ ;  /* 0x0000040014147810 */ /* 0x001fe40007f5e0ff */
[----:B------:R-:W-:-:S03]  /*1810*/  ISETP.GE.U32.AND.EX P0, PT, R22, RZ, PT, P0 ;  /* 0x000000ff1600720c */ /* 0x000fc60003f06100 */
[----:B------:R-:W-:Y:S01]  /*1820*/  IMAD.X R21, RZ, RZ, R21, P2 ;  /* 0x000000ffff157224 */ /* 0x000fe200010e0615 */
[----:B------:R-:W-:Y:S01]  /*1830*/  BAR.SYNC.DEFER_BLOCKING 0x0 ;  /* 0x0000000000007b1d */ /* 0x000fe20000010000 */
[----:B--2---:R-:W-:-:S05]  /*1840*/  IMAD.U32 R31, R8, 0x10000, RZ ;  /* 0x00010000081f7824 */ /* 0x004fca00078e00ff */
[----:B------:R-:W-:Y:S04]  /*1850*/  STS [R0.X4], R31 ;  /* 0x0000001f00007388 */ /* 0x000fe80000004800 */
[----:B------:R-:W-:Y:S01]  /*1860*/  BAR.SYNC.DEFER_BLOCKING 0x0 ;  /* 0x0000000000007b1d */ /* 0x000fe20000010000 */
[C---:B---3--:R-:W-:Y:S01]  /*1870*/  PRMT R23, R4.reuse, 0x7632, R23 ;  /* 0x0000763204177816 */ /* 0x048fe20000000017 */
[C---:B------:R-:W-:Y:S01]  /*1880*/  IMAD.U32 R29, R5.reuse, 0x10000, RZ ;  /* 0x00010000051d7824 */ /* 0x040fe200078e00ff */
[----:B------:R-:W-:Y:S02]  /*1890*/  SHF.L.U32 R27, R4, 0x10, RZ ;  /* 0x00000010041b7819 */ /* 0x000fe400000006ff */
[----:B------:R-:W-:Y:S01]  /*18a0*/  PRMT R4, R5, 0x7632, R4 ;  /* 0x0000763205047816 */ /* 0x000fe20000000004 */
[----:B------:R-:W0:Y:S01]  /*18b0*/  LDS.128 R8, [R26.X4] ;  /* 0x000000001a087984 */ /* 0x000e220000004c00 */
[----:B------:R-:W-:Y:S01]  /*18c0*/  IMAD.U32 R23, R23, 0x10000, RZ ;  /* 0x0001000017177824 */ /* 0x000fe200078e00ff */
[C---:B------:R-:W-:Y:S01]  /*18d0*/  PRMT R24, R6.reuse, 0x7632, R24 ;  /* 0x0000763206187816 */ /* 0x040fe20000000018 */
[----:B------:R-:W-:Y:S01]  /*18e0*/  IMAD.U32 R5, R6, 0x10000, RZ ;  /* 0x0001000006057824 */ /* 0x000fe200078e00ff */
[----:B------:R-:W2:Y:S01]  /*18f0*/  LDS.128 R12, [R26.X4+0x10] ;  /* 0x000010001a0c7984 */ /* 0x000ea20000004c00 */
[----:B------:R-:W-:Y:S01]  /*1900*/  SHF.L.U32 R25, R4, 0x10, RZ ;  /* 0x0000001004197819 */ /* 0x000fe200000006ff */
[C---:B-1----:R-:W-:Y:S01]  /*1910*/  FMUL R6, R16.reuse, R23 ;  /* 0x0000001710067220 */ /* 0x042fe20000400000 */
[C---:B------:R-:W-:Y:S01]  /*1920*/  PRMT R28, R7.reuse, 0x7632, R28 ;  /* 0x00007632071c7816 */ /* 0x040fe2000000001c */
[C---:B------:R-:W-:Y:S01]  /*1930*/  FMUL R27, R16.reuse, R27 ;  /* 0x0000001b101b7220 */ /* 0x040fe20000400000 */
[----:B------:R-:W-:Y:S01]  /*1940*/  IMAD.U32 R23, R7, 0x10000, RZ ;  /* 0x0001000007177824 */ /* 0x000fe200078e00ff */
[----:B------:R-:W-:Y:S01]  /*1950*/  FMUL R29, R16, R29 ;  /* 0x0000001d101d7220 */ /* 0x000fe20000400000 */
[----:B------:R-:W-:Y:S01]  /*1960*/  IMAD.U32 R7, R24, 0x10000, RZ ;  /* 0x0001000018077824 */ /* 0x000fe200078e00ff */
[C---:B------:R-:W-:Y:S01]  /*1970*/  FMUL R5, R16.reuse, R5 ;  /* 0x0000000510057220 */ /* 0x040fe20000400000 */
[----:B------:R-:W-:Y:S01]  /*1980*/  FMUL R23, R16, R23 ;  /* 0x0000001710177220 */ /* 0x000fe20000400000 */
[----:B0-----:R-:W-:Y:S01]  /*1990*/  FMUL R9, R6, R9 ;  /* 0x0000000906097220 */ /* 0x001fe20000400000 */
[----:B------:R-:W-:Y:S01]  /*19a0*/  FMUL R6, R16, R25 ;  /* 0x0000001910067220 */ /* 0x000fe20000400000 */
[----:B------:R-:W-:Y:S01]  /*19b0*/  IMAD.U32 R25, R28, 0x10000, RZ ;  /* 0x000100001c197824 */ /* 0x000fe200078e00ff */
[----:B------:R-:W-:Y:S01]  /*19c0*/  FMUL R4, R27, R8 ;  /* 0x000000081b047220 */ /* 0x000fe20000400000 */
[----:B------:R-:W-:Y:S01]  /*19d0*/  FMUL R10, R10, R29 ;  /* 0x0000001d0a0a7220 */ /* 0x000fe20000400000 */
[----:B------:R-:W-:Y:S01]  /*19e0*/  FMUL R11, R11, R6 ;  /* 0x000000060b0b7220 */ /* 0x000fe20000400000 */
[C---:B------:R-:W-:Y:S01]  /*19f0*/  FMUL R8, R16.reuse, R25 ;  /* 0x0000001910087220 */ /* 0x040fe20000400000 */
[----:B------:R-:W-:Y:S01]  /*1a00*/  FMUL R6, R16, R7 ;  /* 0x0000000710067220 */ /* 0x000fe20000400000 */
[----:B--2---:R-:W-:Y:S01]  /*1a10*/  FMUL R7, R14, R23 ;  /* 0x000000170e077220 */ /* 0x004fe20000400000 */
[----:B------:R-:W-:Y:S01]  /*1a20*/  FMUL R12, R5, R12 ;  /* 0x0000000c050c7220 */ /* 0x000fe20000400000 */
[----:B------:R-:W-:Y:S01]  /*1a30*/  FMUL R8, R15, R8 ;  /* 0x000000080f087220 */ /* 0x000fe20000400000 */
[----:B------:R-:W-:Y:S01]  /*1a40*/  FMUL R13, R6, R13 ;  /* 0x0000000d060d7220 */ /* 0x000fe20000400000 */
[----:B------:R-:W-:Y:S01]  /*1a50*/  F2FP.BF16.PACK_AB R4, R9, R4 ;  /* 0x000000040904723e */ /* 0x000fe200000010ff */
[----:B------:R-:W-:Y:S01]  /*1a60*/  @!P4 IMAD.MOV.U32 R9, RZ, RZ, R19 ;  /* 0x000000ffff09c224 */ /* 0x000fe200078e0013 */
[----:B------:R-:W-:-:S02]  /*1a70*/  F2FP.BF16.PACK_AB R5, R11, R10 ;  /* 0x0000000a0b05723e */ /* 0x000fc400000010ff */
[----:B------:R-:W-:Y:S02]  /*1a80*/  F2FP.BF16.PACK_AB R7, R8, R7 ;  /* 0x000000070807723e */ /* 0x000fe400000010ff */
[----:B------:R-:W-:Y:S02]  /*1a90*/  F2FP.BF16.PACK_AB R6, R13, R12 ;  /* 0x0000000c0d06723e */ /* 0x000fe400000010ff */
[----:B------:R-:W-:Y:S02]  /*1aa0*/  @!P4 MOV R8, R18 ;  /* 0x000000120008c202 */ /* 0x000fe40000000f00 */
[----:B------:R-:W-:-:S03]  /*1ab0*/  IADD3 R18, P1, R18, 0x400, RZ ;  /* 0x0000040012127810 */ /* 0x000fc60007f3e0ff */
[----:B------:R0:W-:Y:S02]  /*1ac0*/  @!P4 STG.E.128 [R8.64], R4 ;  /* 0x000000040800c986 */ /* 0x0001e4000c101d04 */
[----:B------:R-:W-:Y:S01]  /*1ad0*/  IMAD.X R19, RZ, RZ, R19, P1 ;  /* 0x000000ffff137224 */ /* 0x000fe200008e0613 */
[----:B------:R-:W-:Y:S05]  /*1ae0*/  @!P0 BRA `(.L_x_1) ;  /* 0xfffffc5000008947 */ /* 0x000fea000383ffff */
[----:B------:R-:W-:Y:S05]  /*1af0*/  EXIT ;  /* 0x000000000000794d */ /* 0x000fea0003800000 */
.L_x_0:
[----:B------:R-:W-:Y:S01]  /*1b00*/  MOV R0, 0x0 ;  /* 0x0000000000007802 */ /* 0x000fe20000000f00 */
[----:B------:R-:W-:Y:S01]  /*1b10*/  IMAD.MOV.U32 R5, RZ, RZ, c[0x4][0x1c] ;  /* 0x01000700ff057624 */ /* 0x000fe200078e00ff */
[----:B------:R-:W-:Y:S01]  /*1b20*/  MOV R4, c[0x4][0x18] ;  /* 0x0100060000047a02 */ /* 0x000fe20000000f00 */
[----:B------:R-:W-:Y:S01]  /*1b30*/  IMAD.MOV.U32 R6, RZ, RZ, c[0x4][0x10] ;  /* 0x01000400ff067624 */ /* 0x000fe200078e00ff */
[----:B-----5:R0:W1:Y:S01]  /*1b40*/  LDC.64 R2, c[0x4][R0] ;  /* 0x0100000000027b82 */ /* 0x0200620000000a00 */
[----:B------:R-:W-:Y:S01]  /*1b50*/  IMAD.MOV.U32 R7, RZ, RZ, c[0x4][0x14] ;  /* 0x01000500ff077624 */ /* 0x000fe200078e00ff */
[----:B------:R-:W-:Y:S01]  /*1b60*/  MOV R8, 0x29 ;  /* 0x0000002900087802 */ /* 0x000fe20000000f00 */
[----:B------:R-:W-:Y:S01]  /*1b70*/  IMAD.MOV.U32 R10, RZ, RZ, c[0x4][0x8] ;  /* 0x01000200ff0a7624 */ /* 0x000fe200078e00ff */
[----:B------:R-:W-:Y:S01]  /*1b80*/  MOV R12, 0x1 ;  /* 0x00000001000c7802 */ /* 0x000fe20000000f00 */
[----:B------:R-:W-:-:S02]  /*1b90*/  IMAD.MOV.U32 R11, RZ, RZ, c[0x4][0xc] ;  /* 0x01000300ff0b7624 */ /* 0x000fc400078e00ff */
[----:B------:R-:W-:Y:S02]  /*1ba0*/  IMAD.MOV.U32 R13, RZ, RZ, RZ ;  /* 0x000000ffff0d7224 */ /* 0x000fe400078e00ff */
[----:B------:R-:W-:-:S05]  /*1bb0*/  LEPC R14 ;  /* 0x00000000000e734e */ /* 0x000fca0000000000 */
[----:B------:R-:W-:Y:S02]  /*1bc0*/  MOV R9, 0x1c30 ;  /* 0x00001c3000097802 */ /* 0x000fe40000000f00 */
[----:B------:R-:W-:Y:S02]  /*1bd0*/  MOV R20, 0x1bb0 ;  /* 0x00001bb000147802 */ /* 0x000fe40000000f00 */
[----:B------:R-:W-:Y:S02]  /*1be0*/  MOV R21, 0x0 ;  /* 0x0000000000157802 */ /* 0x000fe40000000f00 */
[----:B0-----:R-:W-:Y:S02]  /*1bf0*/  MOV R0, 0x0 ;  /* 0x0000000000007802 */ /* 0x001fe40000000f00 */
[----:B------:R-:W-:-:S04]  /*1c00*/  IADD3 R20, P0, P1, -R20, R9, R14 ;  /* 0x0000000914147210 */ /* 0x000fc8000791e10e */
[----:B------:R-:W-:-:S04]  /*1c10*/  IADD3.X R21, ~R0, R21, R15, P0, P1 ;  /* 0x0000001500157210 */ /* 0x000fc800007e250f */
[----:B-1----:R-:W-:Y:S05]  /*1c20*/  CALL.ABS.NOINC R2 ;  /* 0x0000000002007343 */ /* 0x002fea0003c00000 */
.L_x_2:
[----:B------:R-:W-:-:S00]  /*1c30*/  BRA `(.L_x_2) ;  /* 0xfffffff000007947 */ /* 0x000fc0000383ffff */
[----:B------:R-:W-:-:S00]  /*1c40*/  NOP ;  /* 0x0000000000007918 */ /* 0x000fc00000000000 */
        /* <DEDUP_REMOVED lines=11> */
.L_x_3:


//--------------------- .nv.global.init           --------------------------
	.section	.nv.global.init,"aw",@progbits
.nv.global.init:
	.type		assertFunc_0,@object
	.size		assertFunc_0,(_$_str - assertFunc_0)
assertFunc_0:
        /*0000*/ 	.byte	0x75, 0x6e, 0x6b, 0x6e, 0x6f, 0x77, 0x6e, 0x00
	.type		_$_str,@object
	.size		_$_str,(assertMessage_0 - _$_str)
_$_str:
        /*0008*/ 	.byte	0x5f, 0x5f, 0x43, 0x55, 0x44, 0x41, 0x5f, 0x46, 0x54, 0x5a, 0x00
	.type		assertMessage_0,@object
	.size		assertMessage_0,(assertFile_0 - assertMessage_0)
assertMessage_0:
        /*0013*/ 	.byte	0x69, 0x6e, 0x64, 0x65, 0x78, 0x20, 0x6f, 0x75, 0x74, 0x20, 0x6f, 0x66, 0x20, 0x62, 0x6f, 0x75
        /*0023*/ 	.byte	0x6e, 0x64, 0x73, 0x3a, 0x20, 0x30, 0x20, 0x3c, 0x3d, 0x20, 0x74, 0x6d, 0x70, 0x34, 0x20, 0x3c
        /*0033*/ 	.byte	0x20, 0x33, 0x32, 0x31, 0x32, 0x38, 0x00
	.type		assertFile_0,@object
	.size		assertFile_0,(.L_1 - assertFile_0)
assertFile_0:
        /*003a*/ 	.byte	0x2f, 0x74, 0x6d, 0x70, 0x2f, 0x74, 0x6f, 0x72, 0x63, 0x68, 0x69, 0x6e, 0x64, 0x75, 0x63, 0x74
        /*004a*/ 	.byte	0x6f, 0x72, 0x5f, 0x72, 0x6f, 0x6f, 0x74, 0x2f, 0x64, 0x73, 0x2f, 0x63, 0x64, 0x73, 0x71, 0x78
        /*005a*/ 	.byte	0x6b, 0x71, 0x69, 0x75, 0x64, 0x33, 0x79, 0x6e, 0x67, 0x73, 0x6c, 0x35, 0x64, 0x65, 0x6e, 0x72
        /*006a*/ 	.byte	0x37, 0x75, 0x32, 0x6f, 0x73, 0x65, 0x34, 0x37, 0x37, 0x67, 0x61, 0x6e, 0x6b, 0x7a, 0x35, 0x74
        /*007a*/ 	.byte	0x36, 0x66, 0x61, 0x6c, 0x6a, 0x6e, 0x74, 0x6d, 0x6d, 0x35, 0x71, 0x32, 0x61, 0x35, 0x72, 0x2e
        /*008a*/ 	.byte	0x70, 0x79, 0x00
.L_1:


//--------------------- .nv.shared.triton_red_fused__to_copy_add_embedding_mean_mul_pow_rsqrt_0 --------------------------
	.section	.nv.shared.triton_red_fused__to_copy_add_embedding_mean_mul_pow_rsqrt_0,"aw",@nobits
	.sectionflags	@""
	.align	16


//--------------------- SYMBOLS --------------------------

	.type		__assertfail,@function
